//
// Generated by NVIDIA NVVM Compiler
//
// Compiler Build ID: CL-36424714
// Cuda compilation tools, release 13.0, V13.0.88
// Based on NVVM 20.0.0
//

.version 9.0
.target sm_100
.address_size 64

	// .globl	_Z3mulPdPKdS1_
.func  (.param .b64 func_retval0) __internal_accurate_pow
(
	.param .b64 __internal_accurate_pow_param_0
)
;

.visible .entry _Z3mulPdPKdS1_(
	.param .u64 .ptr .align 1 _Z3mulPdPKdS1__param_0,
	.param .u64 .ptr .align 1 _Z3mulPdPKdS1__param_1,
	.param .u64 .ptr .align 1 _Z3mulPdPKdS1__param_2
)
{
	.reg .b32 	%r<2>;
	.reg .b64 	%rd<11>;
	.reg .b64 	%fd<4>;

	ld.param.u64 	%rd1, [_Z3mulPdPKdS1__param_0];
	ld.param.u64 	%rd2, [_Z3mulPdPKdS1__param_1];
	ld.param.u64 	%rd3, [_Z3mulPdPKdS1__param_2];
	cvta.to.global.u64 	%rd4, %rd1;
	cvta.to.global.u64 	%rd5, %rd3;
	cvta.to.global.u64 	%rd6, %rd2;
	mov.u32 	%r1, %tid.x;
	mul.wide.u32 	%rd7, %r1, 8;
	add.s64 	%rd8, %rd6, %rd7;
	ld.global.f64 	%fd1, [%rd8];
	add.s64 	%rd9, %rd5, %rd7;
	ld.global.f64 	%fd2, [%rd9];
	mul.f64 	%fd3, %fd1, %fd2;
	add.s64 	%rd10, %rd4, %rd7;
	st.global.f64 	[%rd10], %fd3;
	ret;

}
	// .globl	_Z7sigmoidPdPKd
.visible .entry _Z7sigmoidPdPKd(
	.param .u64 .ptr .align 1 _Z7sigmoidPdPKd_param_0,
	.param .u64 .ptr .align 1 _Z7sigmoidPdPKd_param_1
)
{
	.reg .pred 	%p<3>;
	.reg .b32 	%r<5>;
	.reg .b32 	%f<5>;
	.reg .b64 	%rd<9>;
	.reg .b64 	%fd<47>;

	ld.param.u64 	%rd1, [_Z7sigmoidPdPKd_param_0];
	ld.param.u64 	%rd2, [_Z7sigmoidPdPKd_param_1];
	cvta.to.global.u64 	%rd3, %rd2;
	mov.u32 	%r1, %tid.x;
	mul.wide.u32 	%rd4, %r1, 8;
	add.s64 	%rd5, %rd3, %rd4;
	ld.global.f64 	%fd1, [%rd5];
	{
	.reg .b32 %temp; 
	mov.b64 	{%temp, %r3}, %fd1;
	}
	and.b32  	%r2, %r3, 2147483647;
	{
	.reg .b32 %temp; 
	mov.b64 	{%r4, %temp}, %fd1;
	}
	mov.b64 	%fd2, {%r4, %r2};
	setp.ltu.f64 	%p1, %fd2, 0d3FE4F92224DD2F1A;
	@%p1 bra 	$L__BB1_2;
	add.f64 	%fd6, %fd2, %fd2;
	cvt.rn.f32.f64 	%f1, %fd6;
	mul.f32 	%f2, %f1, 0f3FB8AA3B;
	cvt.rni.f32.f32 	%f3, %f2;
	cvt.f64.f32 	%fd7, %f3;
	fma.rn.f64 	%fd8, %fd7, 0dBFE62E42FEFA39EF, %fd6;
	fma.rn.f64 	%fd9, %fd8, 0d3E5AE904A4741B81, 0d3E928A27F89B6999;
	fma.rn.f64 	%fd10, %fd9, %fd8, 0d3EC71DE715FF7E07;
	fma.rn.f64 	%fd11, %fd10, %fd8, 0d3EFA019A6B0AC45A;
	fma.rn.f64 	%fd12, %fd11, %fd8, 0d3F2A01A017EED94F;
	fma.rn.f64 	%fd13, %fd12, %fd8, 0d3F56C16C17F2A71B;
	fma.rn.f64 	%fd14, %fd13, %fd8, 0d3F811111111173C4;
	fma.rn.f64 	%fd15, %fd14, %fd8, 0d3FA555555555211A;
	fma.rn.f64 	%fd16, %fd15, %fd8, 0d3FC5555555555540;
	fma.rn.f64 	%fd17, %fd16, %fd8, 0d3FE0000000000005;
	mul.f64 	%fd18, %fd8, %fd17;
	fma.rn.f64 	%fd19, %fd18, %fd8, %fd8;
	ex2.approx.ftz.f32 	%f4, %f3;
	cvt.f64.f32 	%fd20, %f4;
	mov.f64 	%fd21, 0d3FF0000000000000;
	sub.f64 	%fd22, %fd21, %fd20;
	neg.f64 	%fd23, %fd19;
	fma.rn.f64 	%fd24, %fd23, %fd20, %fd22;
	mov.f64 	%fd25, 0d4000000000000000;
	sub.f64 	%fd26, %fd25, %fd24;
	rcp.approx.ftz.f64 	%fd27, %fd26;
	neg.f64 	%fd28, %fd26;
	fma.rn.f64 	%fd29, %fd28, %fd27, 0d3FF0000000000000;
	fma.rn.f64 	%fd30, %fd29, %fd29, %fd29;
	fma.rn.f64 	%fd31, %fd30, %fd27, %fd27;
	fma.rn.f64 	%fd32, %fd31, 0dC000000000000000, 0d3FF0000000000000;
	setp.gt.u32 	%p2, %r2, 1077088193;
	selp.f64 	%fd33, 0d3FF0000000000000, %fd32, %p2;
	copysign.f64 	%fd46, %fd1, %fd33;
	bra.uni 	$L__BB1_3;
$L__BB1_2:
	mul.f64 	%fd34, %fd1, %fd1;
	fma.rn.f64 	%fd35, %fd34, 0dBEF0BC46E2F5E964, 0d3F14359F420AFC3D;
	fma.rn.f64 	%fd36, %fd35, %fd34, 0dBF2DF9F0728C5D84;
	fma.rn.f64 	%fd37, %fd36, %fd34, 0d3F4337D1CEC4F033;
	fma.rn.f64 	%fd38, %fd37, %fd34, 0dBF57D6E9674335B3;
	fma.rn.f64 	%fd39, %fd38, %fd34, 0d3F6D6D000D7AAD3D;
	fma.rn.f64 	%fd40, %fd39, %fd34, 0dBF8226E1F3CF1EF5;
	fma.rn.f64 	%fd41, %fd40, %fd34, 0d3F9664F47EC0C8CF;
	fma.rn.f64 	%fd42, %fd41, %fd34, 0dBFABA1BA1B80AB40;
	fma.rn.f64 	%fd43, %fd42, %fd34, 0d3FC111111110FA4A;
	fma.rn.f64 	%fd44, %fd43, %fd34, 0dBFD5555555555550;
	fma.rn.f64 	%fd45, %fd44, %fd34, 0d0000000000000000;
	fma.rn.f64 	%fd46, %fd45, %fd1, %fd1;
$L__BB1_3:
	cvta.to.global.u64 	%rd6, %rd1;
	add.s64 	%rd8, %rd6, %rd4;
	st.global.f64 	[%rd8], %fd46;
	ret;

}
	// .globl	_Z8dsigmoidPdPKd
.visible .entry _Z8dsigmoidPdPKd(
	.param .u64 .ptr .align 1 _Z8dsigmoidPdPKd_param_0,
	.param .u64 .ptr .align 1 _Z8dsigmoidPdPKd_param_1
)
{
	.reg .pred 	%p<14>;
	.reg .b32 	%r<20>;
	.reg .b64 	%rd<9>;
	.reg .b64 	%fd<21>;

	ld.param.u64 	%rd1, [_Z8dsigmoidPdPKd_param_0];
	ld.param.u64 	%rd2, [_Z8dsigmoidPdPKd_param_1];
	cvta.to.global.u64 	%rd3, %rd2;
	mov.u32 	%r1, %tid.x;
	mul.wide.u32 	%rd4, %r1, 8;
	add.s64 	%rd5, %rd3, %rd4;
	ld.global.f64 	%fd1, [%rd5];
	{
	.reg .b32 %temp; 
	mov.b64 	{%temp, %r2}, %fd1;
	}
	mov.f64 	%fd9, 0d4000000000000000;
	{
	.reg .b32 %temp; 
	mov.b64 	{%temp, %r5}, %fd9;
	}
	and.b32  	%r4, %r5, 2146435072;
	setp.eq.s32 	%p1, %r4, 1062207488;
	abs.f64 	%fd2, %fd1;
	{ // callseq 0, 0
	.param .b64 param0;
	st.param.f64 	[param0], %fd2;
	.param .b64 retval0;
	call.uni (retval0), 
	__internal_accurate_pow, 
	(
	param0
	);
	ld.param.f64 	%fd10, [retval0];
	} // callseq 0
	setp.lt.s32 	%p2, %r2, 0;
	neg.f64 	%fd12, %fd10;
	selp.f64 	%fd13, %fd12, %fd10, %p1;
	selp.f64 	%fd20, %fd13, %fd10, %p2;
	setp.neu.f64 	%p3, %fd1, 0d0000000000000000;
	@%p3 bra 	$L__BB2_2;
	setp.eq.s32 	%p4, %r4, 1062207488;
	selp.b32 	%r6, %r2, 0, %p4;
	setp.lt.s32 	%p5, %r5, 0;
	or.b32  	%r7, %r6, 2146435072;
	selp.b32 	%r8, %r7, %r6, %p5;
	mov.b32 	%r9, 0;
	mov.b64 	%fd20, {%r9, %r8};
$L__BB2_2:
	add.f64 	%fd14, %fd1, 0d4000000000000000;
	{
	.reg .b32 %temp; 
	mov.b64 	{%temp, %r10}, %fd14;
	}
	and.b32  	%r11, %r10, 2146435072;
	setp.ne.s32 	%p6, %r11, 2146435072;
	@%p6 bra 	$L__BB2_7;
	setp.num.f64 	%p7, %fd1, %fd1;
	@%p7 bra 	$L__BB2_5;
	mov.f64 	%fd15, 0d4000000000000000;
	add.rn.f64 	%fd20, %fd1, %fd15;
	bra.uni 	$L__BB2_7;
$L__BB2_5:
	setp.neu.f64 	%p8, %fd2, 0d7FF0000000000000;
	@%p8 bra 	$L__BB2_7;
	setp.lt.s32 	%p9, %r2, 0;
	setp.eq.s32 	%p10, %r4, 1062207488;
	setp.lt.s32 	%p11, %r5, 0;
	selp.b32 	%r13, 0, 2146435072, %p11;
	and.b32  	%r14, %r5, 2147483647;
	setp.ne.s32 	%p12, %r14, 1071644672;
	or.b32  	%r15, %r13, -2147483648;
	selp.b32 	%r16, %r15, %r13, %p12;
	selp.b32 	%r17, %r16, %r13, %p10;
	selp.b32 	%r18, %r17, %r13, %p9;
	mov.b32 	%r19, 0;
	mov.b64 	%fd20, {%r19, %r18};
$L__BB2_7:
	cvta.to.global.u64 	%rd6, %rd1;
	setp.eq.f64 	%p13, %fd1, 0d3FF0000000000000;
	mov.f64 	%fd16, 0d3FF0000000000000;
	sub.f64 	%fd17, %fd16, %fd20;
	selp.f64 	%fd18, 0d0000000000000000, %fd17, %p13;
	add.s64 	%rd8, %rd6, %rd4;
	st.global.f64 	[%rd8], %fd18;
	ret;

}
	// .globl	_Z6matmulPdPKdS1_jj
.visible .entry _Z6matmulPdPKdS1_jj(
	.param .u64 .ptr .align 1 _Z6matmulPdPKdS1_jj_param_0,
	.param .u64 .ptr .align 1 _Z6matmulPdPKdS1_jj_param_1,
	.param .u64 .ptr .align 1 _Z6matmulPdPKdS1_jj_param_2,
	.param .u32 _Z6matmulPdPKdS1_jj_param_3,
	.param .u32 _Z6matmulPdPKdS1_jj_param_4
)
{
	.reg .pred 	%p<10>;
	.reg .b32 	%r<61>;
	.reg .b64 	%rd<50>;
	.reg .b64 	%fd<56>;

	ld.param.u64 	%rd7, [_Z6matmulPdPKdS1_jj_param_0];
	ld.param.u64 	%rd8, [_Z6matmulPdPKdS1_jj_param_1];
	ld.param.u64 	%rd9, [_Z6matmulPdPKdS1_jj_param_2];
	ld.param.u32 	%r37, [_Z6matmulPdPKdS1_jj_param_3];
	cvta.to.global.u64 	%rd1, %rd9;
	cvta.to.global.u64 	%rd2, %rd8;
	cvta.to.global.u64 	%rd10, %rd7;
	mov.u32 	%r1, %tid.x;
	mul.wide.u32 	%rd11, %r1, 8;
	add.s64 	%rd3, %rd10, %rd11;
	mov.b64 	%rd12, 0;
	st.global.u64 	[%rd3], %rd12;
	setp.eq.s32 	%p1, %r37, 0;
	@%p1 bra 	$L__BB3_12;
	and.b32  	%r2, %r37, 7;
	setp.lt.u32 	%p2, %r37, 8;
	mov.b32 	%r59, 0;
	mov.f64 	%fd53, 0d0000000000000000;
	@%p2 bra 	$L__BB3_4;
	and.b32  	%r59, %r37, -8;
	neg.s32 	%r57, %r59;
	add.s32 	%r56, %r1, %r37;
	shl.b32 	%r6, %r37, 3;
	shl.b32 	%r39, %r37, 1;
	add.s32 	%r55, %r1, %r39;
	mad.lo.s32 	%r54, %r37, 3, %r1;
	shl.b32 	%r40, %r37, 2;
	add.s32 	%r53, %r1, %r40;
	mad.lo.s32 	%r52, %r37, 5, %r1;
	mad.lo.s32 	%r51, %r37, 6, %r1;
	mad.lo.s32 	%r50, %r37, 7, %r1;
	add.s64 	%rd49, %rd2, 32;
	mov.f64 	%fd53, 0d0000000000000000;
	mov.u32 	%r49, %r1;
$L__BB3_3:
	.pragma "nounroll";
	ld.global.f64 	%fd10, [%rd49+-32];
	mul.wide.u32 	%rd13, %r49, 8;
	add.s64 	%rd14, %rd1, %rd13;
	ld.global.f64 	%fd11, [%rd14];
	fma.rn.f64 	%fd12, %fd10, %fd11, %fd53;
	st.global.f64 	[%rd3], %fd12;
	ld.global.f64 	%fd13, [%rd49+-24];
	mul.wide.u32 	%rd15, %r56, 8;
	add.s64 	%rd16, %rd1, %rd15;
	ld.global.f64 	%fd14, [%rd16];
	fma.rn.f64 	%fd15, %fd13, %fd14, %fd12;
	st.global.f64 	[%rd3], %fd15;
	ld.global.f64 	%fd16, [%rd49+-16];
	mul.wide.u32 	%rd17, %r55, 8;
	add.s64 	%rd18, %rd1, %rd17;
	ld.global.f64 	%fd17, [%rd18];
	fma.rn.f64 	%fd18, %fd16, %fd17, %fd15;
	st.global.f64 	[%rd3], %fd18;
	ld.global.f64 	%fd19, [%rd49+-8];
	mul.wide.u32 	%rd19, %r54, 8;
	add.s64 	%rd20, %rd1, %rd19;
	ld.global.f64 	%fd20, [%rd20];
	fma.rn.f64 	%fd21, %fd19, %fd20, %fd18;
	st.global.f64 	[%rd3], %fd21;
	ld.global.f64 	%fd22, [%rd49];
	mul.wide.u32 	%rd21, %r53, 8;
	add.s64 	%rd22, %rd1, %rd21;
	ld.global.f64 	%fd23, [%rd22];
	fma.rn.f64 	%fd24, %fd22, %fd23, %fd21;
	st.global.f64 	[%rd3], %fd24;
	ld.global.f64 	%fd25, [%rd49+8];
	mul.wide.u32 	%rd23, %r52, 8;
	add.s64 	%rd24, %rd1, %rd23;
	ld.global.f64 	%fd26, [%rd24];
	fma.rn.f64 	%fd27, %fd25, %fd26, %fd24;
	st.global.f64 	[%rd3], %fd27;
	ld.global.f64 	%fd28, [%rd49+16];
	mul.wide.u32 	%rd25, %r51, 8;
	add.s64 	%rd26, %rd1, %rd25;
	ld.global.f64 	%fd29, [%rd26];
	fma.rn.f64 	%fd30, %fd28, %fd29, %fd27;
	st.global.f64 	[%rd3], %fd30;
	ld.global.f64 	%fd31, [%rd49+24];
	mul.wide.u32 	%rd27, %r50, 8;
	add.s64 	%rd28, %rd1, %rd27;
	ld.global.f64 	%fd32, [%rd28];
	fma.rn.f64 	%fd53, %fd31, %fd32, %fd30;
	st.global.f64 	[%rd3], %fd53;
	add.s32 	%r57, %r57, 8;
	add.s32 	%r56, %r56, %r6;
	add.s32 	%r55, %r55, %r6;
	add.s32 	%r54, %r54, %r6;
	add.s32 	%r53, %r53, %r6;
	add.s32 	%r52, %r52, %r6;
	add.s32 	%r51, %r51, %r6;
	add.s32 	%r50, %r50, %r6;
	add.s32 	%r49, %r49, %r6;
	add.s64 	%rd49, %rd49, 64;
	setp.ne.s32 	%p3, %r57, 0;
	@%p3 bra 	$L__BB3_3;
$L__BB3_4:
	setp.eq.s32 	%p4, %r2, 0;
	@%p4 bra 	$L__BB3_12;
	and.b32  	%r32, %r37, 3;
	setp.lt.u32 	%p5, %r2, 4;
	@%p5 bra 	$L__BB3_7;
	mul.wide.u32 	%rd29, %r59, 8;
	add.s64 	%rd30, %rd2, %rd29;
	ld.global.f64 	%fd33, [%rd30];
	mad.lo.s32 	%r41, %r59, %r37, %r1;
	mul.wide.u32 	%rd31, %r41, 8;
	add.s64 	%rd32, %rd1, %rd31;
	ld.global.f64 	%fd34, [%rd32];
	fma.rn.f64 	%fd35, %fd33, %fd34, %fd53;
	st.global.f64 	[%rd3], %fd35;
	ld.global.f64 	%fd36, [%rd30+8];
	add.s32 	%r42, %r41, %r37;
	mul.wide.u32 	%rd33, %r42, 8;
	add.s64 	%rd34, %rd1, %rd33;
	ld.global.f64 	%fd37, [%rd34];
	fma.rn.f64 	%fd38, %fd36, %fd37, %fd35;
	st.global.f64 	[%rd3], %fd38;
	ld.global.f64 	%fd39, [%rd30+16];
	add.s32 	%r43, %r42, %r37;
	mul.wide.u32 	%rd35, %r43, 8;
	add.s64 	%rd36, %rd1, %rd35;
	ld.global.f64 	%fd40, [%rd36];
	fma.rn.f64 	%fd41, %fd39, %fd40, %fd38;
	st.global.f64 	[%rd3], %fd41;
	ld.global.f64 	%fd42, [%rd30+24];
	add.s32 	%r44, %r43, %r37;
	mul.wide.u32 	%rd37, %r44, 8;
	add.s64 	%rd38, %rd1, %rd37;
	ld.global.f64 	%fd43, [%rd38];
	fma.rn.f64 	%fd53, %fd42, %fd43, %fd41;
	st.global.f64 	[%rd3], %fd53;
	add.s32 	%r59, %r59, 4;
$L__BB3_7:
	setp.eq.s32 	%p6, %r32, 0;
	@%p6 bra 	$L__BB3_12;
	setp.eq.s32 	%p7, %r32, 1;
	@%p7 bra 	$L__BB3_10;
	mul.wide.u32 	%rd39, %r59, 8;
	add.s64 	%rd40, %rd2, %rd39;
	ld.global.f64 	%fd44, [%rd40];
	mad.lo.s32 	%r45, %r59, %r37, %r1;
	mul.wide.u32 	%rd41, %r45, 8;
	add.s64 	%rd42, %rd1, %rd41;
	ld.global.f64 	%fd45, [%rd42];
	fma.rn.f64 	%fd46, %fd44, %fd45, %fd53;
	st.global.f64 	[%rd3], %fd46;
	ld.global.f64 	%fd47, [%rd40+8];
	add.s32 	%r46, %r45, %r37;
	mul.wide.u32 	%rd43, %r46, 8;
	add.s64 	%rd44, %rd1, %rd43;
	ld.global.f64 	%fd48, [%rd44];
	fma.rn.f64 	%fd53, %fd47, %fd48, %fd46;
	st.global.f64 	[%rd3], %fd53;
	add.s32 	%r59, %r59, 2;
$L__BB3_10:
	and.b32  	%r47, %r37, 1;
	setp.eq.b32 	%p8, %r47, 1;
	not.pred 	%p9, %p8;
	@%p9 bra 	$L__BB3_12;
	mul.wide.u32 	%rd45, %r59, 8;
	add.s64 	%rd46, %rd2, %rd45;
	ld.global.f64 	%fd49, [%rd46];
	mad.lo.s32 	%r48, %r59, %r37, %r1;
	mul.wide.u32 	%rd47, %r48, 8;
	add.s64 	%rd48, %rd1, %rd47;
	ld.global.f64 	%fd50, [%rd48];
	fma.rn.f64 	%fd51, %fd49, %fd50, %fd53;
	st.global.f64 	[%rd3], %fd51;
$L__BB3_12:
	ret;

}
	// .globl	_Z19dcross_entropy_lossPdPKdS1_j
.visible .entry _Z19dcross_entropy_lossPdPKdS1_j(
	.param .u64 .ptr .align 1 _Z19dcross_entropy_lossPdPKdS1_j_param_0,
	.param .u64 .ptr .align 1 _Z19dcross_entropy_lossPdPKdS1_j_param_1,
	.param .u64 .ptr .align 1 _Z19dcross_entropy_lossPdPKdS1_j_param_2,
	.param .u32 _Z19dcross_entropy_lossPdPKdS1_j_param_3
)
{
	.reg .b32 	%r<3>;
	.reg .b64 	%rd<11>;
	.reg .b64 	%fd<6>;

	ld.param.u64 	%rd1, [_Z19dcross_entropy_lossPdPKdS1_j_param_0];
	ld.param.u64 	%rd2, [_Z19dcross_entropy_lossPdPKdS1_j_param_1];
	ld.param.u64 	%rd3, [_Z19dcross_entropy_lossPdPKdS1_j_param_2];
	ld.param.u32 	%r1, [_Z19dcross_entropy_lossPdPKdS1_j_param_3];
	cvta.to.global.u64 	%rd4, %rd1;
	cvta.to.global.u64 	%rd5, %rd3;
	cvta.to.global.u64 	%rd6, %rd2;
	mov.u32 	%r2, %tid.x;
	mul.wide.u32 	%rd7, %r2, 8;
	add.s64 	%rd8, %rd6, %rd7;
	ld.global.f64 	%fd1, [%rd8];
	add.s64 	%rd9, %rd5, %rd7;
	ld.global.f64 	%fd2, [%rd9];
	sub.f64 	%fd3, %fd1, %fd2;
	cvt.rn.f64.u32 	%fd4, %r1;
	div.rn.f64 	%fd5, %fd3, %fd4;
	add.s64 	%rd10, %rd4, %rd7;
	st.global.f64 	[%rd10], %fd5;
	ret;

}
.func  (.param .b64 func_retval0) __internal_accurate_pow(
	.param .b64 __internal_accurate_pow_param_0
)
{
	.reg .pred 	%p<8>;
	.reg .b32 	%r<49>;
	.reg .b32 	%f<3>;
	.reg .b64 	%fd<109>;

	ld.param.f64 	%fd10, [__internal_accurate_pow_param_0];
	{
	.reg .b32 %temp; 
	mov.b64 	{%temp, %r46}, %fd10;
	}
	{
	.reg .b32 %temp; 
	mov.b64 	{%r45, %temp}, %fd10;
	}
	shr.u32 	%r47, %r46, 20;
	setp.gt.u32 	%p1, %r46, 1048575;
	@%p1 bra 	$L__BB5_2;
	mul.f64 	%fd11, %fd10, 0d4350000000000000;
	{
	.reg .b32 %temp; 
	mov.b64 	{%temp, %r46}, %fd11;
	}
	{
	.reg .b32 %temp; 
	mov.b64 	{%r45, %temp}, %fd11;
	}
	shr.u32 	%r16, %r46, 20;
	add.s32 	%r47, %r16, -54;
$L__BB5_2:
	add.s32 	%r48, %r47, -1023;
	and.b32  	%r17, %r46, -2146435073;
	or.b32  	%r18, %r17, 1072693248;
	mov.b64 	%fd107, {%r45, %r18};
	setp.lt.u32 	%p2, %r18, 1073127583;
	@%p2 bra 	$L__BB5_4;
	{
	.reg .b32 %temp; 
	mov.b64 	{%r19, %temp}, %fd107;
	}
	{
	.reg .b32 %temp; 
	mov.b64 	{%temp, %r20}, %fd107;
	}
	add.s32 	%r21, %r20, -1048576;
	mov.b64 	%fd107, {%r19, %r21};
	add.s32 	%r48, %r47, -1022;
$L__BB5_4:
	add.f64 	%fd12, %fd107, 0dBFF0000000000000;
	add.f64 	%fd13, %fd107, 0d3FF0000000000000;
	rcp.approx.ftz.f64 	%fd14, %fd13;
	neg.f64 	%fd15, %fd13;
	fma.rn.f64 	%fd16, %fd15, %fd14, 0d3FF0000000000000;
	fma.rn.f64 	%fd17, %fd16, %fd16, %fd16;
	fma.rn.f64 	%fd18, %fd17, %fd14, %fd14;
	mul.f64 	%fd19, %fd12, %fd18;
	fma.rn.f64 	%fd20, %fd12, %fd18, %fd19;
	mul.f64 	%fd21, %fd20, %fd20;
	fma.rn.f64 	%fd22, %fd21, 0d3EB0F5FF7D2CAFE2, 0d3ED0F5D241AD3B5A;
	fma.rn.f64 	%fd23, %fd22, %fd21, 0d3EF3B20A75488A3F;
	fma.rn.f64 	%fd24, %fd23, %fd21, 0d3F1745CDE4FAECD5;
	fma.rn.f64 	%fd25, %fd24, %fd21, 0d3F3C71C7258A578B;
	fma.rn.f64 	%fd26, %fd25, %fd21, 0d3F6249249242B910;
	fma.rn.f64 	%fd27, %fd26, %fd21, 0d3F89999999999DFB;
	sub.f64 	%fd28, %fd12, %fd20;
	add.f64 	%fd29, %fd28, %fd28;
	neg.f64 	%fd30, %fd20;
	fma.rn.f64 	%fd31, %fd30, %fd12, %fd29;
	mul.f64 	%fd32, %fd18, %fd31;
	fma.rn.f64 	%fd33, %fd21, %fd27, 0d3FB5555555555555;
	mov.f64 	%fd34, 0d3FB5555555555555;
	sub.f64 	%fd35, %fd34, %fd33;
	fma.rn.f64 	%fd36, %fd21, %fd27, %fd35;
	add.f64 	%fd37, %fd36, 0dBC46A4CB00B9E7B0;
	add.f64 	%fd38, %fd33, %fd37;
	sub.f64 	%fd39, %fd33, %fd38;
	add.f64 	%fd40, %fd37, %fd39;
	mul.rn.f64 	%fd41, %fd20, %fd20;
	neg.f64 	%fd42, %fd41;
	fma.rn.f64 	%fd43, %fd20, %fd20, %fd42;
	{
	.reg .b32 %temp; 
	mov.b64 	{%r22, %temp}, %fd32;
	}
	{
	.reg .b32 %temp; 
	mov.b64 	{%temp, %r23}, %fd32;
	}
	add.s32 	%r24, %r23, 1048576;
	mov.b64 	%fd44, {%r22, %r24};
	fma.rn.f64 	%fd45, %fd20, %fd44, %fd43;
	mul.rn.f64 	%fd46, %fd41, %fd20;
	neg.f64 	%fd47, %fd46;
	fma.rn.f64 	%fd48, %fd41, %fd20, %fd47;
	fma.rn.f64 	%fd49, %fd41, %fd32, %fd48;
	fma.rn.f64 	%fd50, %fd45, %fd20, %fd49;
	mul.rn.f64 	%fd51, %fd38, %fd46;
	neg.f64 	%fd52, %fd51;
	fma.rn.f64 	%fd53, %fd38, %fd46, %fd52;
	fma.rn.f64 	%fd54, %fd38, %fd50, %fd53;
	fma.rn.f64 	%fd55, %fd40, %fd46, %fd54;
	add.f64 	%fd56, %fd51, %fd55;
	sub.f64 	%fd57, %fd51, %fd56;
	add.f64 	%fd58, %fd55, %fd57;
	add.f64 	%fd59, %fd20, %fd56;
	sub.f64 	%fd60, %fd20, %fd59;
	add.f64 	%fd61, %fd56, %fd60;
	add.f64 	%fd62, %fd58, %fd61;
	add.f64 	%fd63, %fd32, %fd62;
	add.f64 	%fd64, %fd59, %fd63;
	sub.f64 	%fd65, %fd59, %fd64;
	add.f64 	%fd66, %fd63, %fd65;
	xor.b32  	%r25, %r48, -2147483648;
	mov.b32 	%r26, 1127219200;
	mov.b64 	%fd67, {%r25, %r26};
	mov.b32 	%r27, -2147483648;
	mov.b64 	%fd68, {%r27, %r26};
	sub.f64 	%fd69, %fd67, %fd68;
	fma.rn.f64 	%fd70, %fd69, 0d3FE62E42FEFA39EF, %fd64;
	fma.rn.f64 	%fd71, %fd69, 0dBFE62E42FEFA39EF, %fd70;
	sub.f64 	%fd72, %fd71, %fd64;
	sub.f64 	%fd73, %fd66, %fd72;
	fma.rn.f64 	%fd74, %fd69, 0d3C7ABC9E3B39803F, %fd73;
	add.f64 	%fd75, %fd70, %fd74;
	sub.f64 	%fd76, %fd70, %fd75;
	add.f64 	%fd77, %fd74, %fd76;
	mov.f64 	%fd78, 0d4000000000000000;
	{
	.reg .b32 %temp; 
	mov.b64 	{%temp, %r28}, %fd78;
	}
	{
	.reg .b32 %temp; 
	mov.b64 	{%r29, %temp}, %fd78;
	}
	shl.b32 	%r30, %r28, 1;
	setp.gt.u32 	%p3, %r30, -33554433;
	and.b32  	%r31, %r28, -15728641;
	selp.b32 	%r32, %r31, %r28, %p3;
	mov.b64 	%fd79, {%r29, %r32};
	mul.rn.f64 	%fd80, %fd75, %fd79;
	neg.f64 	%fd81, %fd80;
	fma.rn.f64 	%fd82, %fd75, %fd79, %fd81;
	fma.rn.f64 	%fd83, %fd77, %fd79, %fd82;
	add.f64 	%fd4, %fd80, %fd83;
	sub.f64 	%fd84, %fd80, %fd4;
	add.f64 	%fd5, %fd83, %fd84;
	fma.rn.f64 	%fd85, %fd4, 0d3FF71547652B82FE, 0d4338000000000000;
	{
	.reg .b32 %temp; 
	mov.b64 	{%r13, %temp}, %fd85;
	}
	mov.f64 	%fd86, 0dC338000000000000;
	add.rn.f64 	%fd87, %fd85, %fd86;
	fma.rn.f64 	%fd88, %fd87, 0dBFE62E42FEFA39EF, %fd4;
	fma.rn.f64 	%fd89, %fd87, 0dBC7ABC9E3B39803F, %fd88;
	fma.rn.f64 	%fd90, %fd89, 0d3E5ADE1569CE2BDF, 0d3E928AF3FCA213EA;
	fma.rn.f64 	%fd91, %fd90, %fd89, 0d3EC71DEE62401315;
	fma.rn.f64 	%fd92, %fd91, %fd89, 0d3EFA01997C89EB71;
	fma.rn.f64 	%fd93, %fd92, %fd89, 0d3F2A01A014761F65;
	fma.rn.f64 	%fd94, %fd93, %fd89, 0d3F56C16C1852B7AF;
	fma.rn.f64 	%fd95, %fd94, %fd89, 0d3F81111111122322;
	fma.rn.f64 	%fd96, %fd95, %fd89, 0d3FA55555555502A1;
	fma.rn.f64 	%fd97, %fd96, %fd89, 0d3FC5555555555511;
	fma.rn.f64 	%fd98, %fd97, %fd89, 0d3FE000000000000B;
	fma.rn.f64 	%fd99, %fd98, %fd89, 0d3FF0000000000000;
	fma.rn.f64 	%fd100, %fd99, %fd89, 0d3FF0000000000000;
	{
	.reg .b32 %temp; 
	mov.b64 	{%r14, %temp}, %fd100;
	}
	{
	.reg .b32 %temp; 
	mov.b64 	{%temp, %r15}, %fd100;
	}
	shl.b32 	%r33, %r13, 20;
	add.s32 	%r34, %r33, %r15;
	mov.b64 	%fd108, {%r14, %r34};
	{
	.reg .b32 %temp; 
	mov.b64 	{%temp, %r35}, %fd4;
	}
	mov.b32 	%f2, %r35;
	abs.f32 	%f1, %f2;
	setp.lt.f32 	%p4, %f1, 0f4086232B;
	@%p4 bra 	$L__BB5_7;
	setp.lt.f64 	%p5, %fd4, 0d0000000000000000;
	add.f64 	%fd101, %fd4, 0d7FF0000000000000;
	selp.f64 	%fd108, 0d0000000000000000, %fd101, %p5;
	setp.geu.f32 	%p6, %f1, 0f40874800;
	@%p6 bra 	$L__BB5_7;
	shr.u32 	%r36, %r13, 31;
	add.s32 	%r37, %r13, %r36;
	shr.s32 	%r38, %r37, 1;
	shl.b32 	%r39, %r38, 20;
	add.s32 	%r40, %r15, %r39;
	mov.b64 	%fd102, {%r14, %r40};
	sub.s32 	%r41, %r13, %r38;
	shl.b32 	%r42, %r41, 20;
	add.s32 	%r43, %r42, 1072693248;
	mov.b32 	%r44, 0;
	mov.b64 	%fd103, {%r44, %r43};
	mul.f64 	%fd108, %fd103, %fd102;
$L__BB5_7:
	abs.f64 	%fd104, %fd108;
	setp.eq.f64 	%p7, %fd104, 0d7FF0000000000000;
	fma.rn.f64 	%fd105, %fd108, %fd5, %fd108;
	selp.f64 	%fd106, %fd108, %fd105, %p7;
	st.param.f64 	[func_retval0], %fd106;
	ret;

}


// ===== COMPILED SASS (sm_100) =====

	.target	sm_100

	.elftype	@"ET_EXEC"


//--------------------- .note.nv.tkinfo           --------------------------
	.section	.note.nv.tkinfo,"",@"SHT_NOTE"
	.sectionflags	@"SHF_NOTE_NV_TKINFO"
	.tkinfo
        /*0018*/ 	.word	0x00000002
        /*0030*/ 	.string	""
        /*0030*/ 	.string	"ptxas"
        /*0030*/ 	.string	"Cuda compilation tools, release 13.0, V13.0.88"
        /*0030*/ 	.string	"Build cuda_13.0.r13.0/compiler.36424714_0"
        /*0030*/ 	.string	"-arch sm_100 -m 64 "



//--------------------- .note.nv.cuinfo           --------------------------
	.section	.note.nv.cuinfo,"",@"SHT_NOTE"
	.sectionflags	@"SHF_NOTE_NV_CUINFO"
        /*0018*/ 	.short	0x0002
        /*001a*/ 	.short	0x0064
        /*001c*/ 	.short	0x0082
	.zero		2


//--------------------- .nv.info                  --------------------------
	.section	.nv.info,"",@"SHT_CUDA_INFO"
	.align	4


	//----- nvinfo : EIATTR_REGCOUNT
	.align		4
        /*0000*/ 	.byte	0x04, 0x2f
        /*0002*/ 	.short	(.L_1 - .L_0)
	.align		4
.L_0:
        /*0004*/ 	.word	index@(_Z3mulPdPKdS1_)
        /*0008*/ 	.word	0x0000000e


	//----- nvinfo : EIATTR_FRAME_SIZE
	.align		4
.L_1:
        /*000c*/ 	.byte	0x04, 0x11
        /*000e*/ 	.short	(.L_3 - .L_2)
	.align		4
.L_2:
        /*0010*/ 	.word	index@(_Z3mulPdPKdS1_)
        /*0014*/ 	.word	0x00000000


	//----- nvinfo : EIATTR_REGCOUNT
	.align		4
.L_3:
        /*0018*/ 	.byte	0x04, 0x2f
        /*001a*/ 	.short	(.L_5 - .L_4)
	.align		4
.L_4:
        /*001c*/ 	.word	index@(_Z7sigmoidPdPKd)
        /*0020*/ 	.word	0x00000010


	//----- nvinfo : EIATTR_FRAME_SIZE
	.align		4
.L_5:
        /*0024*/ 	.byte	0x04, 0x11
        /*0026*/ 	.short	(.L_7 - .L_6)
	.align		4
.L_6:
        /*0028*/ 	.word	index@(_Z7sigmoidPdPKd)
        /*002c*/ 	.word	0x00000000


	//----- nvinfo : EIATTR_REGCOUNT
	.align		4
.L_7:
        /*0030*/ 	.byte	0x04, 0x2f
        /*0032*/ 	.short	(.L_9 - .L_8)
	.align		4
.L_8:
        /*0034*/ 	.word	index@(_Z8dsigmoidPdPKd)
        /*0038*/ 	.word	0x0000001e


	//----- nvinfo : EIATTR_FRAME_SIZE
	.align		4
.L_9:
        /*003c*/ 	.byte	0x04, 0x11
        /*003e*/ 	.short	(.L_11 - .L_10)
	.align		4
.L_10:
        /*0040*/ 	.word	index@($_Z8dsigmoidPdPKd$__internal_accurate_pow)
        /*0044*/ 	.word	0x00000000


	//----- nvinfo : EIATTR_FRAME_SIZE
	.align		4
.L_11:
        /*0048*/ 	.byte	0x04, 0x11
        /*004a*/ 	.short	(.L_13 - .L_12)
	.align		4
.L_12:
        /*004c*/ 	.word	index@(_Z8dsigmoidPdPKd)
        /*0050*/ 	.word	0x00000000


	//----- nvinfo : EIATTR_REGCOUNT
	.align		4
.L_13:
        /*0054*/ 	.byte	0x04, 0x2f
        /*0056*/ 	.short	(.L_15 - .L_14)
	.align		4
.L_14:
        /*0058*/ 	.word	index@(_Z6matmulPdPKdS1_jj)
        /*005c*/ 	.word	0x00000020


	//----- nvinfo : EIATTR_FRAME_SIZE
	.align		4
.L_15:
        /*0060*/ 	.byte	0x04, 0x11
        /*0062*/ 	.short	(.L_17 - .L_16)
	.align		4
.L_16:
        /*0064*/ 	.word	index@(_Z6matmulPdPKdS1_jj)
        /*0068*/ 	.word	0x00000000


	//----- nvinfo : EIATTR_REGCOUNT
	.align		4
.L_17:
        /*006c*/ 	.byte	0x04, 0x2f
        /*006e*/ 	.short	(.L_19 - .L_18)
	.align		4
.L_18:
        /*0070*/ 	.word	index@(_Z19dcross_entropy_lossPdPKdS1_j)
        /*0074*/ 	.word	0x00000019


	//----- nvinfo : EIATTR_FRAME_SIZE
	.align		4
.L_19:
        /*0078*/ 	.byte	0x04, 0x11
        /*007a*/ 	.short	(.L_21 - .L_20)
	.align		4
.L_20:
        /*007c*/ 	.word	index@($__internal_0_$__cuda_sm20_div_rn_f64_full)
        /*0080*/ 	.word	0x00000000


	//----- nvinfo : EIATTR_FRAME_SIZE
	.align		4
.L_21:
        /*0084*/ 	.byte	0x04, 0x11
        /*0086*/ 	.short	(.L_23 - .L_22)
	.align		4
.L_22:
        /*0088*/ 	.word	index@(_Z19dcross_entropy_lossPdPKdS1_j)
        /*008c*/ 	.word	0x00000000


	//----- nvinfo : EIATTR_MIN_STACK_SIZE
	.align		4
.L_23:
        /*0090*/ 	.byte	0x04, 0x12
        /*0092*/ 	.short	(.L_25 - .L_24)
	.align		4
.L_24:
        /*0094*/ 	.word	index@(_Z19dcross_entropy_lossPdPKdS1_j)
        /*0098*/ 	.word	0x00000000


	//----- nvinfo : EIATTR_MIN_STACK_SIZE
	.align		4
.L_25:
        /*009c*/ 	.byte	0x04, 0x12
        /*009e*/ 	.short	(.L_27 - .L_26)
	.align		4
.L_26:
        /*00a0*/ 	.word	index@(_Z6matmulPdPKdS1_jj)
        /*00a4*/ 	.word	0x00000000


	//----- nvinfo : EIATTR_MIN_STACK_SIZE
	.align		4
.L_27:
        /*00a8*/ 	.byte	0x04, 0x12
        /*00aa*/ 	.short	(.L_29 - .L_28)
	.align		4
.L_28:
        /*00ac*/ 	.word	index@(_Z8dsigmoidPdPKd)
        /*00b0*/ 	.word	0x00000000


	//----- nvinfo : EIATTR_MIN_STACK_SIZE
	.align		4
.L_29:
        /*00b4*/ 	.byte	0x04, 0x12
        /*00b6*/ 	.short	(.L_31 - .L_30)
	.align		4
.L_30:
        /*00b8*/ 	.word	index@(_Z7sigmoidPdPKd)
        /*00bc*/ 	.word	0x00000000


	//----- nvinfo : EIATTR_MIN_STACK_SIZE
	.align		4
.L_31:
        /*00c0*/ 	.byte	0x04, 0x12
        /*00c2*/ 	.short	(.L_33 - .L_32)
	.align		4
.L_32:
        /*00c4*/ 	.word	index@(_Z3mulPdPKdS1_)
        /*00c8*/ 	.word	0x00000000
.L_33:


//--------------------- .nv.compat                --------------------------
	.section	.nv.compat,"",@"SHT_CUDA_COMPAT_INFO"
	.align	4
        /*0000*/ 	.byte	0x02, 0x09, 0x00, 0x00, 0x02, 0x02, 0x01, 0x00, 0x02, 0x05, 0x05, 0x00, 0x03, 0x07, 0x01, 0x01
        /*0010*/ 	.byte	0x02, 0x03, 0x00, 0x00, 0x02, 0x06, 0x01, 0x00, 0x04, 0x0b, 0x08, 0x00, 0x01, 0x00, 0x00, 0x00
        /*0020*/ 	.byte	0x00, 0x00, 0x00, 0x00


//--------------------- .nv.info._Z19dcross_entropy_lossPdPKdS1_j --------------------------
	.section	.nv.info._Z19dcross_entropy_lossPdPKdS1_j,"",@"SHT_CUDA_INFO"
	.sectionflags	@""
	.align	4


	//----- nvinfo : EIATTR_CUDA_API_VERSION
	.align		4
        /*0000*/ 	.byte	0x04, 0x37
        /*0002*/ 	.short	(.L_35 - .L_34)
.L_34:
        /*0004*/ 	.word	0x00000082


	//----- nvinfo : EIATTR_KPARAM_INFO
	.align		4
.L_35:
        /*0008*/ 	.byte	0x04, 0x17
        /*000a*/ 	.short	(.L_37 - .L_36)
.L_36:
        /*000c*/ 	.word	0x00000000
        /*0010*/ 	.short	0x0003
        /*0012*/ 	.short	0x0018
        /*0014*/ 	.byte	0x00, 0xf0, 0x11, 0x00


	//----- nvinfo : EIATTR_KPARAM_INFO
	.align		4
.L_37:
        /*0018*/ 	.byte	0x04, 0x17
        /*001a*/ 	.short	(.L_39 - .L_38)
.L_38:
        /*001c*/ 	.word	0x00000000
        /*0020*/ 	.short	0x0002
        /*0022*/ 	.short	0x0010
        /*0024*/ 	.byte	0x00, 0xf5, 0x21, 0x00


	//----- nvinfo : EIATTR_KPARAM_INFO
	.align		4
.L_39:
        /*0028*/ 	.byte	0x04, 0x17
        /*002a*/ 	.short	(.L_41 - .L_40)
.L_40:
        /*002c*/ 	.word	0x00000000
        /*0030*/ 	.short	0x0001
        /*0032*/ 	.short	0x0008
        /*0034*/ 	.byte	0x00, 0xf5, 0x21, 0x00


	//----- nvinfo : EIATTR_KPARAM_INFO
	.align		4
.L_41:
        /*0038*/ 	.byte	0x04, 0x17
        /*003a*/ 	.short	(.L_43 - .L_42)
.L_42:
        /*003c*/ 	.word	0x00000000
        /*0040*/ 	.short	0x0000
        /*0042*/ 	.short	0x0000
        /*0044*/ 	.byte	0x00, 0xf5, 0x21, 0x00


	//----- nvinfo : EIATTR_SPARSE_MMA_MASK
	.align		4
.L_43:
        /*0048*/ 	.byte	0x03, 0x50
        /*004a*/ 	.short	0x0000


	//----- nvinfo : EIATTR_MAXREG_COUNT
	.align		4
        /*004c*/ 	.byte	0x03, 0x1b
        /*004e*/ 	.short	0x00ff


	//----- nvinfo : EIATTR_MERCURY_ISA_VERSION
	.align		4
        /*0050*/ 	.byte	0x03, 0x5f
        /*0052*/ 	.short	0x0101


	//----- nvinfo : EIATTR_VRC_CTA_INIT_COUNT
	.align		4
        /*0054*/ 	.byte	0x02, 0x4a
	.zero		1
	.zero		1


	//----- nvinfo : EIATTR_EXIT_INSTR_OFFSETS
	.align		4
        /*0058*/ 	.byte	0x04, 0x1c
        /*005a*/ 	.short	(.L_45 - .L_44)


	//   ....[0]....
.L_44:
        /*005c*/ 	.word	0x00000210


	//----- nvinfo : EIATTR_CRS_STACK_SIZE
	.align		4
.L_45:
        /*0060*/ 	.byte	0x04, 0x1e
        /*0062*/ 	.short	(.L_47 - .L_46)
.L_46:
        /*0064*/ 	.word	0x00000000


	//----- nvinfo : EIATTR_CBANK_PARAM_SIZE
	.align		4
.L_47:
        /*0068*/ 	.byte	0x03, 0x19
        /*006a*/ 	.short	0x001c


	//----- nvinfo : EIATTR_PARAM_CBANK
	.align		4
        /*006c*/ 	.byte	0x04, 0x0a
        /*006e*/ 	.short	(.L_49 - .L_48)
	.align		4
.L_48:
        /*0070*/ 	.word	index@(.nv.constant0._Z19dcross_entropy_lossPdPKdS1_j)
        /*0074*/ 	.short	0x0380
        /*0076*/ 	.short	0x001c


	//----- nvinfo : EIATTR_SW_WAR
	.align		4
.L_49:
        /*0078*/ 	.byte	0x04, 0x36
        /*007a*/ 	.short	(.L_51 - .L_50)
.L_50:
        /*007c*/ 	.word	0x00000008
.L_51:


//--------------------- .nv.info._Z6matmulPdPKdS1_jj --------------------------
	.section	.nv.info._Z6matmulPdPKdS1_jj,"",@"SHT_CUDA_INFO"
	.sectionflags	@""
	.align	4


	//----- nvinfo : EIATTR_CUDA_API_VERSION
	.align		4
        /*0000*/ 	.byte	0x04, 0x37
        /*0002*/ 	.short	(.L_53 - .L_52)
.L_52:
        /*0004*/ 	.word	0x00000082


	//----- nvinfo : EIATTR_KPARAM_INFO
	.align		4
.L_53:
        /*0008*/ 	.byte	0x04, 0x17
        /*000a*/ 	.short	(.L_55 - .L_54)
.L_54:
        /*000c*/ 	.word	0x00000000
        /*0010*/ 	.short	0x0004
        /*0012*/ 	.short	0x001c
        /*0014*/ 	.byte	0x00, 0xf0, 0x11, 0x00


	//----- nvinfo : EIATTR_KPARAM_INFO
	.align		4
.L_55:
        /*0018*/ 	.byte	0x04, 0x17
        /*001a*/ 	.short	(.L_57 - .L_56)
.L_56:
        /*001c*/ 	.word	0x00000000
        /*0020*/ 	.short	0x0003
        /*0022*/ 	.short	0x0018
        /*0024*/ 	.byte	0x00, 0xf0, 0x11, 0x00


	//----- nvinfo : EIATTR_KPARAM_INFO
	.align		4
.L_57:
        /*0028*/ 	.byte	0x04, 0x17
        /*002a*/ 	.short	(.L_59 - .L_58)
.L_58:
        /*002c*/ 	.word	0x00000000
        /*0030*/ 	.short	0x0002
        /*0032*/ 	.short	0x0010
        /*0034*/ 	.byte	0x00, 0xf5, 0x21, 0x00


	//----- nvinfo : EIATTR_KPARAM_INFO
	.align		4
.L_59:
        /*0038*/ 	.byte	0x04, 0x17
        /*003a*/ 	.short	(.L_61 - .L_60)
.L_60:
        /*003c*/ 	.word	0x00000000
        /*0040*/ 	.short	0x0001
        /*0042*/ 	.short	0x0008
        /*0044*/ 	.byte	0x00, 0xf5, 0x21, 0x00


	//----- nvinfo : EIATTR_KPARAM_INFO
	.align		4
.L_61:
        /*0048*/ 	.byte	0x04, 0x17
        /*004a*/ 	.short	(.L_63 - .L_62)
.L_62:
        /*004c*/ 	.word	0x00000000
        /*0050*/ 	.short	0x0000
        /*0052*/ 	.short	0x0000
        /*0054*/ 	.byte	0x00, 0xf5, 0x21, 0x00


	//----- nvinfo : EIATTR_SPARSE_MMA_MASK
	.align		4
.L_63:
        /*0058*/ 	.byte	0x03, 0x50
        /*005a*/ 	.short	0x0000


	//----- nvinfo : EIATTR_MAXREG_COUNT
	.align		4
        /*005c*/ 	.byte	0x03, 0x1b
        /*005e*/ 	.short	0x00ff


	//----- nvinfo : EIATTR_MERCURY_ISA_VERSION
	.align		4
        /*0060*/ 	.byte	0x03, 0x5f
        /*0062*/ 	.short	0x0101


	//----- nvinfo : EIATTR_VRC_CTA_INIT_COUNT
	.align		4
        /*0064*/ 	.byte	0x02, 0x4a
	.zero		1
	.zero		1


	//----- nvinfo : EIATTR_EXIT_INSTR_OFFSETS
	.align		4
        /*0068*/ 	.byte	0x04, 0x1c
        /*006a*/ 	.short	(.L_65 - .L_64)


	//   ....[0]....
.L_64:
        /*006c*/ 	.word	0x00000080


	//   ....[1]....
        /*0070*/ 	.word	0x00000570


	//   ....[2]....
        /*0074*/ 	.word	0x00000780


	//   ....[3]....
        /*0078*/ 	.word	0x000008d0


	//   ....[4]....
        /*007c*/ 	.word	0x00000970


	//----- nvinfo : EIATTR_CBANK_PARAM_SIZE
	.align		4
.L_65:
        /*0080*/ 	.byte	0x03, 0x19
        /*0082*/ 	.short	0x0020


	//----- nvinfo : EIATTR_PARAM_CBANK
	.align		4
        /*0084*/ 	.byte	0x04, 0x0a
        /*0086*/ 	.short	(.L_67 - .L_66)
	.align		4
.L_66:
        /*0088*/ 	.word	index@(.nv.constant0._Z6matmulPdPKdS1_jj)
        /*008c*/ 	.short	0x0380
        /*008e*/ 	.short	0x0020


	//----- nvinfo : EIATTR_SW_WAR
	.align		4
.L_67:
        /*0090*/ 	.byte	0x04, 0x36
        /*0092*/ 	.short	(.L_69 - .L_68)
.L_68:
        /*0094*/ 	.word	0x00000008
.L_69:


//--------------------- .nv.info._Z8dsigmoidPdPKd --------------------------
	.section	.nv.info._Z8dsigmoidPdPKd,"",@"SHT_CUDA_INFO"
	.sectionflags	@""
	.align	4


	//----- nvinfo : EIATTR_CUDA_API_VERSION
	.align		4
        /*0000*/ 	.byte	0x04, 0x37
        /*0002*/ 	.short	(.L_71 - .L_70)
.L_70:
        /*0004*/ 	.word	0x00000082


	//----- nvinfo : EIATTR_KPARAM_INFO
	.align		4
.L_71:
        /*0008*/ 	.byte	0x04, 0x17
        /*000a*/ 	.short	(.L_73 - .L_72)
.L_72:
        /*000c*/ 	.word	0x00000000
        /*0010*/ 	.short	0x0001
        /*0012*/ 	.short	0x0008
        /*0014*/ 	.byte	0x00, 0xf5, 0x21, 0x00


	//----- nvinfo : EIATTR_KPARAM_INFO
	.align		4
.L_73:
        /*0018*/ 	.byte	0x04, 0x17
        /*001a*/ 	.short	(.L_75 - .L_74)
.L_74:
        /*001c*/ 	.word	0x00000000
        /*0020*/ 	.short	0x0000
        /*0022*/ 	.short	0x0000
        /*0024*/ 	.byte	0x00, 0xf5, 0x21, 0x00


	//----- nvinfo : EIATTR_SPARSE_MMA_MASK
	.align		4
.L_75:
        /*0028*/ 	.byte	0x03, 0x50
        /*002a*/ 	.short	0x0000


	//----- nvinfo : EIATTR_MAXREG_COUNT
	.align		4
        /*002c*/ 	.byte	0x03, 0x1b
        /*002e*/ 	.short	0x00ff


	//----- nvinfo : EIATTR_MERCURY_ISA_VERSION
	.align		4
        /*0030*/ 	.byte	0x03, 0x5f
        /*0032*/ 	.short	0x0101


	//----- nvinfo : EIATTR_VRC_CTA_INIT_COUNT
	.align		4
        /*0034*/ 	.byte	0x02, 0x4a
	.zero		1
	.zero		1


	//----- nvinfo : EIATTR_EXIT_INSTR_OFFSETS
	.align		4
        /*0038*/ 	.byte	0x04, 0x1c
        /*003a*/ 	.short	(.L_77 - .L_76)


	//   ....[0]....
.L_76:
        /*003c*/ 	.word	0x00000210


	//----- nvinfo : EIATTR_CRS_STACK_SIZE
	.align		4
.L_77:
        /*0040*/ 	.byte	0x04, 0x1e
        /*0042*/ 	.short	(.L_79 - .L_78)
.L_78:
        /*0044*/ 	.word	0x00000000


	//----- nvinfo : EIATTR_CBANK_PARAM_SIZE
	.align		4
.L_79:
        /*0048*/ 	.byte	0x03, 0x19
        /*004a*/ 	.short	0x0010


	//----- nvinfo : EIATTR_PARAM_CBANK
	.align		4
        /*004c*/ 	.byte	0x04, 0x0a
        /*004e*/ 	.short	(.L_81 - .L_80)
	.align		4
.L_80:
        /*0050*/ 	.word	index@(.nv.constant0._Z8dsigmoidPdPKd)
        /*0054*/ 	.short	0x0380
        /*0056*/ 	.short	0x0010


	//----- nvinfo : EIATTR_SW_WAR
	.align		4
.L_81:
        /*0058*/ 	.byte	0x04, 0x36
        /*005a*/ 	.short	(.L_83 - .L_82)
.L_82:
        /*005c*/ 	.word	0x00000008
.L_83:


//--------------------- .nv.info._Z7sigmoidPdPKd  --------------------------
	.section	.nv.info._Z7sigmoidPdPKd,"",@"SHT_CUDA_INFO"
	.sectionflags	@""
	.align	4


	//----- nvinfo : EIATTR_CUDA_API_VERSION
	.align		4
        /*0000*/ 	.byte	0x04, 0x37
        /*0002*/ 	.short	(.L_85 - .L_84)
.L_84:
        /*0004*/ 	.word	0x00000082


	//----- nvinfo : EIATTR_KPARAM_INFO
	.align		4
.L_85:
        /*0008*/ 	.byte	0x04, 0x17
        /*000a*/ 	.short	(.L_87 - .L_86)
.L_86:
        /*000c*/ 	.word	0x00000000
        /*0010*/ 	.short	0x0001
        /*0012*/ 	.short	0x0008
        /*0014*/ 	.byte	0x00, 0xf5, 0x21, 0x00


	//----- nvinfo : EIATTR_KPARAM_INFO
	.align		4
.L_87:
        /*0018*/ 	.byte	0x04, 0x17
        /*001a*/ 	.short	(.L_89 - .L_88)
.L_88:
        /*001c*/ 	.word	0x00000000
        /*0020*/ 	.short	0x0000
        /*0022*/ 	.short	0x0000
        /*0024*/ 	.byte	0x00, 0xf5, 0x21, 0x00


	//----- nvinfo : EIATTR_SPARSE_MMA_MASK
	.align		4
.L_89:
        /*0028*/ 	.byte	0x03, 0x50
        /*002a*/ 	.short	0x0000


	//----- nvinfo : EIATTR_MAXREG_COUNT
	.align		4
        /*002c*/ 	.byte	0x03, 0x1b
        /*002e*/ 	.short	0x00ff


	//----- nvinfo : EIATTR_MERCURY_ISA_VERSION
	.align		4
        /*0030*/ 	.byte	0x03, 0x5f
        /*0032*/ 	.short	0x0101


	//----- nvinfo : EIATTR_VRC_CTA_INIT_COUNT
	.align		4
        /*0034*/ 	.byte	0x02, 0x4a
	.zero		1
	.zero		1


	//----- nvinfo : EIATTR_EXIT_INSTR_OFFSETS
	.align		4
        /*0038*/ 	.byte	0x04, 0x1c
        /*003a*/ 	.short	(.L_91 - .L_90)


	//   ....[0]....
.L_90:
        /*003c*/ 	.word	0x000006d0


	//----- nvinfo : EIATTR_CRS_STACK_SIZE
	.align		4
.L_91:
        /*0040*/ 	.byte	0x04, 0x1e
        /*0042*/ 	.short	(.L_93 - .L_92)
.L_92:
        /*0044*/ 	.word	0x00000000


	//----- nvinfo : EIATTR_CBANK_PARAM_SIZE
	.align		4
.L_93:
        /*0048*/ 	.byte	0x03, 0x19
        /*004a*/ 	.short	0x0010


	//----- nvinfo : EIATTR_PARAM_CBANK
	.align		4
        /*004c*/ 	.byte	0x04, 0x0a
        /*004e*/ 	.short	(.L_95 - .L_94)
	.align		4
.L_94:
        /*0050*/ 	.word	index@(.nv.constant0._Z7sigmoidPdPKd)
        /*0054*/ 	.short	0x0380
        /*0056*/ 	.short	0x0010


	//----- nvinfo : EIATTR_SW_WAR
	.align		4
.L_95:
        /*0058*/ 	.byte	0x04, 0x36
        /*005a*/ 	.short	(.L_97 - .L_96)
.L_96:
        /*005c*/ 	.word	0x00000008
.L_97:


//--------------------- .nv.info._Z3mulPdPKdS1_   --------------------------
	.section	.nv.info._Z3mulPdPKdS1_,"",@"SHT_CUDA_INFO"
	.sectionflags	@""
	.align	4


	//----- nvinfo : EIATTR_CUDA_API_VERSION
	.align		4
        /*0000*/ 	.byte	0x04, 0x37
        /*0002*/ 	.short	(.L_99 - .L_98)
.L_98:
        /*0004*/ 	.word	0x00000082


	//----- nvinfo : EIATTR_KPARAM_INFO
	.align		4
.L_99:
        /*0008*/ 	.byte	0x04, 0x17
        /*000a*/ 	.short	(.L_101 - .L_100)
.L_100:
        /*000c*/ 	.word	0x00000000
        /*0010*/ 	.short	0x0002
        /*0012*/ 	.short	0x0010
        /*0014*/ 	.byte	0x00, 0xf5, 0x21, 0x00


	//----- nvinfo : EIATTR_KPARAM_INFO
	.align		4
.L_101:
        /*0018*/ 	.byte	0x04, 0x17
        /*001a*/ 	.short	(.L_103 - .L_102)
.L_102:
        /*001c*/ 	.word	0x00000000
        /*0020*/ 	.short	0x0001
        /*0022*/ 	.short	0x0008
        /*0024*/ 	.byte	0x00, 0xf5, 0x21, 0x00


	//----- nvinfo : EIATTR_KPARAM_INFO
	.align		4
.L_103:
        /*0028*/ 	.byte	0x04, 0x17
        /*002a*/ 	.short	(.L_105 - .L_104)
.L_104:
        /*002c*/ 	.word	0x00000000
        /*0030*/ 	.short	0x0000
        /*0032*/ 	.short	0x0000
        /*0034*/ 	.byte	0x00, 0xf5, 0x21, 0x00


	//----- nvinfo : EIATTR_SPARSE_MMA_MASK
	.align		4
.L_105:
        /*0038*/ 	.byte	0x03, 0x50
        /*003a*/ 	.short	0x0000


	//----- nvinfo : EIATTR_MAXREG_COUNT
	.align		4
        /*003c*/ 	.byte	0x03, 0x1b
        /*003e*/ 	.short	0x00ff


	//----- nvinfo : EIATTR_MERCURY_ISA_VERSION
	.align		4
        /*0040*/ 	.byte	0x03, 0x5f
        /*0042*/ 	.short	0x0101


	//----- nvinfo : EIATTR_VRC_CTA_INIT_COUNT
	.align		4
        /*0044*/ 	.byte	0x02, 0x4a
	.zero		1
	.zero		1


	//----- nvinfo : EIATTR_EXIT_INSTR_OFFSETS
	.align		4
        /*0048*/ 	.byte	0x04, 0x1c
        /*004a*/ 	.short	(.L_107 - .L_106)


	//   ....[0]....
.L_106:
        /*004c*/ 	.word	0x000000d0


	//----- nvinfo : EIATTR_CBANK_PARAM_SIZE
	.align		4
.L_107:
        /*0050*/ 	.byte	0x03, 0x19
        /*0052*/ 	.short	0x0018


	//----- nvinfo : EIATTR_PARAM_CBANK
	.align		4
        /*0054*/ 	.byte	0x04, 0x0a
        /*0056*/ 	.short	(.L_109 - .L_108)
	.align		4
.L_108:
        /*0058*/ 	.word	index@(.nv.constant0._Z3mulPdPKdS1_)
        /*005c*/ 	.short	0x0380
        /*005e*/ 	.short	0x0018


	//----- nvinfo : EIATTR_SW_WAR
	.align		4
.L_109:
        /*0060*/ 	.byte	0x04, 0x36
        /*0062*/ 	.short	(.L_111 - .L_110)
.L_110:
        /*0064*/ 	.word	0x00000008
.L_111:


//--------------------- .nv.callgraph             --------------------------
	.section	.nv.callgraph,"",@"SHT_CUDA_CALLGRAPH"
	.align	4
	.sectionentsize	8
	.align		4
        /*0000*/ 	.word	0x00000000
	.align		4
        /*0004*/ 	.word	0xffffffff
	.align		4
        /*0008*/ 	.word	0x00000000
	.align		4
        /*000c*/ 	.word	0xfffffffe
	.align		4
        /*0010*/ 	.word	0x00000000
	.align		4
        /*0014*/ 	.word	0xfffffffd
	.align		4
        /*0018*/ 	.word	0x00000000
	.align		4
        /*001c*/ 	.word	0xfffffffc


//--------------------- .text._Z19dcross_entropy_lossPdPKdS1_j --------------------------
	.section	.text._Z19dcross_entropy_lossPdPKdS1_j,"ax",@progbits
	.align	128
        .global         _Z19dcross_entropy_lossPdPKdS1_j
        .type           _Z19dcross_entropy_lossPdPKdS1_j,@function
        .size           _Z19dcross_entropy_lossPdPKdS1_j,(.L_x_23 - _Z19dcross_entropy_lossPdPKdS1_j)
        .other          _Z19dcross_entropy_lossPdPKdS1_j,@"STO_CUDA_ENTRY STV_DEFAULT"
_Z19dcross_entropy_lossPdPKdS1_j:
.text._Z19dcross_entropy_lossPdPKdS1_j:
[----:B------:R-:W-:Y:S01]  /*0000*/  LDC R1, c[0x0][0x37c] ;  /* 0x0000df00ff017b82 */ /* 0x000fe20000000800 */
[----:B------:R-:W0:Y:S07]  /*0010*/  S2R R0, SR_TID.X ;  /* 0x0000000000007919 */ /* 0x000e2e0000002100 */
[----:B------:R-:W0:Y:S01]  /*0020*/  LDC.64 R2, c[0x0][0x388] ;  /* 0x0000e200ff027b82 */ /* 0x000e220000000a00 */
[----:B------:R-:W1:Y:S01]  /*0030*/  LDCU.64 UR4, c[0x0][0x358] ;  /* 0x00006b00ff0477ac */ /* 0x000e620008000a00 */
[----:B------:R-:W2:Y:S06]  /*0040*/  LDCU UR6, c[0x0][0x398] ;  /* 0x00007300ff0677ac */ /* 0x000eac0008000800 */
[----:B------:R-:W3:Y:S01]  /*0050*/  LDC.64 R8, c[0x0][0x390] ;  /* 0x0000e400ff087b82 */ /* 0x000ee20000000a00 */
[----:B0-----:R-:W-:-:S04]  /*0060*/  IMAD.WIDE.U32 R2, R0, 0x8, R2 ;  /* 0x0000000800027825 */ /* 0x001fc800078e0002 */
[----:B---3--:R-:W-:Y:S02]  /*0070*/  IMAD.WIDE.U32 R8, R0, 0x8, R8 ;  /* 0x0000000800087825 */ /* 0x008fe400078e0008 */
[----:B-1----:R-:W3:Y:S04]  /*0080*/  LDG.E.64 R2, desc[UR4][R2.64] ;  /* 0x0000000402027981 */ /* 0x002ee8000c1e1b00 */
[----:B------:R-:W3:Y:S01]  /*0090*/  LDG.E.64 R6, desc[UR4][R8.64] ;  /* 0x0000000408067981 */ /* 0x000ee2000c1e1b00 */
[----:B--2---:R-:W0:Y:S01]  /*00a0*/  I2F.F64.U32 R4, UR6 ;  /* 0x0000000600047d12 */ /* 0x004e220008201800 */
[----:B------:R-:W-:Y:S01]  /*00b0*/  IMAD.MOV.U32 R10, RZ, RZ, 0x1 ;  /* 0x00000001ff0a7424 */ /* 0x000fe200078e00ff */
[----:B------:R-:W-:Y:S06]  /*00c0*/  BSSY.RECONVERGENT B0, `(.L_x_0) ;  /* 0x0000011000007945 */ /* 0x000fec0003800200 */
[----:B0-----:R-:W0:Y:S02]  /*00d0*/  MUFU.RCP64H R11, R5 ;  /* 0x00000005000b7308 */ /* 0x001e240000001800 */
[----:B0-----:R-:W-:-:S08]  /*00e0*/  DFMA R12, -R4, R10, 1 ;  /* 0x3ff00000040c742b */ /* 0x001fd0000000010a */
[----:B------:R-:W-:-:S08]  /*00f0*/  DFMA R12, R12, R12, R12 ;  /* 0x0000000c0c0c722b */ /* 0x000fd0000000000c */
[----:B------:R-:W-:-:S08]  /*0100*/  DFMA R12, R10, R12, R10 ;  /* 0x0000000c0a0c722b */ /* 0x000fd0000000000a */
[----:B------:R-:W-:-:S08]  /*0110*/  DFMA R10, -R4, R12, 1 ;  /* 0x3ff00000040a742b */ /* 0x000fd0000000010c */
[----:B------:R-:W-:Y:S02]  /*0120*/  DFMA R10, R12, R10, R12 ;  /* 0x0000000a0c0a722b */ /* 0x000fe4000000000c */
[----:B---3--:R-:W-:-:S08]  /*0130*/  DADD R6, R2, -R6 ;  /* 0x0000000002067229 */ /* 0x008fd00000000806 */
[----:B------:R-:W-:Y:S02]  /*0140*/  DMUL R2, R6, R10 ;  /* 0x0000000a06027228 */ /* 0x000fe40000000000 */
[----:B------:R-:W-:-:S06]  /*0150*/  FSETP.GEU.AND P1, PT, |R7|, 6.5827683646048100446e-37, PT ;  /* 0x036000000700780b */ /* 0x000fcc0003f2e200 */
[----:B------:R-:W-:-:S08]  /*0160*/  DFMA R8, -R4, R2, R6 ;  /* 0x000000020408722b */ /* 0x000fd00000000106 */
[----:B------:R-:W-:-:S10]  /*0170*/  DFMA R2, R10, R8, R2 ;  /* 0x000000080a02722b */ /* 0x000fd40000000002 */
[----:B------:R-:W-:-:S05]  /*0180*/  FFMA R8, RZ, R5, R3 ;  /* 0x00000005ff087223 */ /* 0x000fca0000000003 */
[----:B------:R-:W-:-:S13]  /*0190*/  FSETP.GT.AND P0, PT, |R8|, 1.469367938527859385e-39, PT ;  /* 0x001000000800780b */ /* 0x000fda0003f04200 */
[----:B------:R-:W-:Y:S05]  /*01a0*/  @P0 BRA P1, `(.L_x_1) ;  /* 0x0000000000080947 */ /* 0x000fea0000800000 */
[----:B------:R-:W-:-:S07]  /*01b0*/  MOV R10, 0x1d0 ;  /* 0x000001d0000a7802 */ /* 0x000fce0000000f00 */
[----:B------:R-:W-:Y:S05]  /*01c0*/  CALL.REL.NOINC `($__internal_0_$__cuda_sm20_div_rn_f64_full) ;  /* 0x0000000000147944 */ /* 0x000fea0003c00000 */
.L_x_1:
[----:B------:R-:W-:Y:S05]  /*01d0*/  BSYNC.RECONVERGENT B0 ;  /* 0x0000000000007941 */ /* 0x000fea0003800200 */
.L_x_0:
[----:B------:R-:W0:Y:S02]  /*01e0*/  LDC.64 R4, c[0x0][0x380] ;  /* 0x0000e000ff047b82 */ /* 0x000e240000000a00 */
[----:B0-----:R-:W-:-:S05]  /*01f0*/  IMAD.WIDE.U32 R4, R0, 0x8, R4 ;  /* 0x0000000800047825 */ /* 0x001fca00078e0004 */
[----:B------:R-:W-:Y:S01]  /*0200*/  STG.E.64 desc[UR4][R4.64], R2 ;  /* 0x0000000204007986 */ /* 0x000fe2000c101b04 */
[----:B------:R-:W-:Y:S05]  /*0210*/  EXIT ;  /* 0x000000000000794d */ /* 0x000fea0003800000 */
        .weak           $__internal_0_$__cuda_sm20_div_rn_f64_full
        .type           $__internal_0_$__cuda_sm20_div_rn_f64_full,@function
        .size           $__internal_0_$__cuda_sm20_div_rn_f64_full,(.L_x_23 - $__internal_0_$__cuda_sm20_div_rn_f64_full)
$__internal_0_$__cuda_sm20_div_rn_f64_full:
[C---:B------:R-:W-:Y:S01]  /*0220*/  FSETP.GEU.AND P0, PT, |R5|.reuse, 1.469367938527859385e-39, PT ;  /* 0x001000000500780b */ /* 0x040fe20003f0e200 */
[----:B------:R-:W-:Y:S01]  /*0230*/  IMAD.MOV.U32 R16, RZ, RZ, 0x1 ;  /* 0x00000001ff107424 */ /* 0x000fe200078e00ff */
[----:B------:R-:W-:Y:S01]  /*0240*/  LOP3.LUT R2, R5, 0x800fffff, RZ, 0xc0, !PT ;  /* 0x800fffff05027812 */ /* 0x000fe200078ec0ff */
[----:B------:R-:W-:Y:S01]  /*0250*/  BSSY.RECONVERGENT B1, `(.L_x_2) ;  /* 0x0000055000017945 */ /* 0x000fe20003800200 */
[C---:B------:R-:W-:Y:S02]  /*0260*/  FSETP.GEU.AND P2, PT, |R7|.reuse, 1.469367938527859385e-39, PT ;  /* 0x001000000700780b */ /* 0x040fe40003f4e200 */
[----:B------:R-:W-:Y:S01]  /*0270*/  LOP3.LUT R3, R2, 0x3ff00000, RZ, 0xfc, !PT ;  /* 0x3ff0000002037812 */ /* 0x000fe200078efcff */
[----:B------:R-:W-:Y:S01]  /*0280*/  IMAD.MOV.U32 R2, RZ, RZ, R4 ;  /* 0x000000ffff027224 */ /* 0x000fe200078e0004 */
[----:B------:R-:W-:Y:S02]  /*0290*/  LOP3.LUT R11, R7, 0x7ff00000, RZ, 0xc0, !PT ;  /* 0x7ff00000070b7812 */ /* 0x000fe400078ec0ff */
[----:B------:R-:W-:-:S03]  /*02a0*/  LOP3.LUT R14, R5, 0x7ff00000, RZ, 0xc0, !PT ;  /* 0x7ff00000050e7812 */ /* 0x000fc600078ec0ff */
[----:B------:R-:W-:Y:S01]  /*02b0*/  @!P0 DMUL R2, R4, 8.98846567431157953865e+307 ;  /* 0x7fe0000004028828 */ /* 0x000fe20000000000 */
[----:B------:R-:W-:-:S03]  /*02c0*/  ISETP.GE.U32.AND P1, PT, R11, R14, PT ;  /* 0x0000000e0b00720c */ /* 0x000fc60003f26070 */
[----:B------:R-:W-:Y:S01]  /*02d0*/  @!P2 LOP3.LUT R12, R5, 0x7ff00000, RZ, 0xc0, !PT ;  /* 0x7ff00000050ca812 */ /* 0x000fe200078ec0ff */
[----:B------:R-:W-:Y:S01]  /*02e0*/  @!P2 IMAD.MOV.U32 R18, RZ, RZ, RZ ;  /* 0x000000ffff12a224 */ /* 0x000fe200078e00ff */
[----:B------:R-:W0:Y:S02]  /*02f0*/  MUFU.RCP64H R17, R3 ;  /* 0x0000000300117308 */ /* 0x000e240000001800 */
[----:B------:R-:W-:Y:S01]  /*0300*/  @!P2 ISETP.GE.U32.AND P3, PT, R11, R12, PT ;  /* 0x0000000c0b00a20c */ /* 0x000fe20003f66070 */
[----:B------:R-:W-:-:S05]  /*0310*/  IMAD.MOV.U32 R12, RZ, RZ, 0x1ca00000 ;  /* 0x1ca00000ff0c7424 */ /* 0x000fca00078e00ff */
[----:B------:R-:W-:-:S04]  /*0320*/  @!P2 SEL R13, R12, 0x63400000, !P3 ;  /* 0x634000000c0da807 */ /* 0x000fc80005800000 */
[----:B------:R-:W-:-:S04]  /*0330*/  @!P2 LOP3.LUT R13, R13, 0x80000000, R7, 0xf8, !PT ;  /* 0x800000000d0da812 */ /* 0x000fc800078ef807 */
[----:B------:R-:W-:Y:S01]  /*0340*/  @!P2 LOP3.LUT R19, R13, 0x100000, RZ, 0xfc, !PT ;  /* 0x001000000d13a812 */ /* 0x000fe200078efcff */
[----:B0-----:R-:W-:-:S08]  /*0350*/  DFMA R8, R16, -R2, 1 ;  /* 0x3ff000001008742b */ /* 0x001fd00000000802 */
[----:B------:R-:W-:-:S08]  /*0360*/  DFMA R8, R8, R8, R8 ;  /* 0x000000080808722b */ /* 0x000fd00000000008 */
[----:B------:R-:W-:Y:S01]  /*0370*/  DFMA R16, R16, R8, R16 ;  /* 0x000000081010722b */ /* 0x000fe20000000010 */
[----:B------:R-:W-:Y:S01]  /*0380*/  SEL R9, R12, 0x63400000, !P1 ;  /* 0x634000000c097807 */ /* 0x000fe20004800000 */
[----:B------:R-:W-:-:S03]  /*0390*/  IMAD.MOV.U32 R8, RZ, RZ, R6 ;  /* 0x000000ffff087224 */ /* 0x000fc600078e0006 */
[----:B------:R-:W-:-:S03]  /*03a0*/  LOP3.LUT R9, R9, 0x800fffff, R7, 0xf8, !PT ;  /* 0x800fffff09097812 */ /* 0x000fc600078ef807 */
[----:B------:R-:W-:-:S03]  /*03b0*/  DFMA R20, R16, -R2, 1 ;  /* 0x3ff000001014742b */ /* 0x000fc60000000802 */
[----:B------:R-:W-:-:S05]  /*03c0*/  @!P2 DFMA R8, R8, 2, -R18 ;  /* 0x400000000808a82b */ /* 0x000fca0000000812 */
[----:B------:R-:W-:Y:S01]  /*03d0*/  DFMA R16, R16, R20, R16 ;  /* 0x000000141010722b */ /* 0x000fe20000000010 */
[----:B------:R-:W-:Y:S02]  /*03e0*/  IMAD.MOV.U32 R21, RZ, RZ, R11 ;  /* 0x000000ffff157224 */ /* 0x000fe400078e000b */
[----:B------:R-:W-:Y:S01]  /*03f0*/  IMAD.MOV.U32 R20, RZ, RZ, R14 ;  /* 0x000000ffff147224 */ /* 0x000fe200078e000e */
[----:B------:R-:W-:Y:S02]  /*0400*/  @!P0 LOP3.LUT R20, R3, 0x7ff00000, RZ, 0xc0, !PT ;  /* 0x7ff0000003148812 */ /* 0x000fe400078ec0ff */
[----:B------:R-:W-:Y:S02]  /*0410*/  @!P2 LOP3.LUT R21, R9, 0x7ff00000, RZ, 0xc0, !PT ;  /* 0x7ff000000915a812 */ /* 0x000fe400078ec0ff */
[----:B------:R-:W-:Y:S01]  /*0420*/  DMUL R18, R16, R8 ;  /* 0x0000000810127228 */ /* 0x000fe20000000000 */
[----:B------:R-:W-:Y:S02]  /*0430*/  VIADD R22, R20, 0xffffffff ;  /* 0xffffffff14167836 */ /* 0x000fe40000000000 */
[----:B------:R-:W-:-:S05]  /*0440*/  VIADD R13, R21, 0xffffffff ;  /* 0xffffffff150d7836 */ /* 0x000fca0000000000 */
[----:B------:R-:W-:Y:S01]  /*0450*/  DFMA R14, R18, -R2, R8 ;  /* 0x80000002120e722b */ /* 0x000fe20000000008 */
[----:B------:R-:W-:-:S04]  /*0460*/  ISETP.GT.U32.AND P0, PT, R13, 0x7feffffe, PT ;  /* 0x7feffffe0d00780c */ /* 0x000fc80003f04070 */
[----:B------:R-:W-:-:S03]  /*0470*/  ISETP.GT.U32.OR P0, PT, R22, 0x7feffffe, P0 ;  /* 0x7feffffe1600780c */ /* 0x000fc60000704470 */
[----:B------:R-:W-:-:S10]  /*0480*/  DFMA R14, R16, R14, R18 ;  /* 0x0000000e100e722b */ /* 0x000fd40000000012 */
[----:B------:R-:W-:Y:S05]  /*0490*/  @P0 BRA `(.L_x_3) ;  /* 0x00000000006c0947 */ /* 0x000fea0003800000 */
[----:B------:R-:W-:-:S04]  /*04a0*/  LOP3.LUT R16, R5, 0x7ff00000, RZ, 0xc0, !PT ;  /* 0x7ff0000005107812 */ /* 0x000fc800078ec0ff */
[CC--:B------:R-:W-:Y:S02]  /*04b0*/  VIADDMNMX R6, R11.reuse, -R16.reuse, 0xb9600000, !PT ;  /* 0xb96000000b067446 */ /* 0x0c0fe40007800910 */
[----:B------:R-:W-:Y:S02]  /*04c0*/  ISETP.GE.U32.AND P0, PT, R11, R16, PT ;  /* 0x000000100b00720c */ /* 0x000fe40003f06070 */
[----:B------:R-:W-:Y:S02]  /*04d0*/  VIMNMX R6, PT, PT, R6, 0x46a00000, PT ;  /* 0x46a0000006067848 */ /* 0x000fe40003fe0100 */
[----:B------:R-:W-:-:S05]  /*04e0*/  SEL R11, R12, 0x63400000, !P0 ;  /* 0x634000000c0b7807 */ /* 0x000fca0004000000 */
[----:B------:R-:W-:Y:S02]  /*04f0*/  IMAD.IADD R11, R6, 0x1, -R11 ;  /* 0x00000001060b7824 */ /* 0x000fe400078e0a0b */
[----:B------:R-:W-:Y:S02]  /*0500*/  IMAD.MOV.U32 R6, RZ, RZ, RZ ;  /* 0x000000ffff067224 */ /* 0x000fe400078e00ff */
[----:B------:R-:W-:-:S06]  /*0510*/  VIADD R7, R11, 0x7fe00000 ;  /* 0x7fe000000b077836 */ /* 0x000fcc0000000000 */
[----:B------:R-:W-:-:S10]  /*0520*/  DMUL R12, R14, R6 ;  /* 0x000000060e0c7228 */ /* 0x000fd40000000000 */
[----:B------:R-:W-:-:S13]  /*0530*/  FSETP.GTU.AND P0, PT, |R13|, 1.469367938527859385e-39, PT ;  /* 0x001000000d00780b */ /* 0x000fda0003f0c200 */
[----:B------:R-:W-:Y:S05]  /*0540*/  @P0 BRA `(.L_x_4) ;  /* 0x0000000000940947 */ /* 0x000fea0003800000 */
[----:B------:R-:W-:Y:S01]  /*0550*/  DFMA R2, R14, -R2, R8 ;  /* 0x800000020e02722b */ /* 0x000fe20000000008 */
[----:B------:R-:W-:-:S09]  /*0560*/  IMAD.MOV.U32 R6, RZ, RZ, RZ ;  /* 0x000000ffff067224 */ /* 0x000fd200078e00ff */
[C---:B------:R-:W-:Y:S02]  /*0570*/  FSETP.NEU.AND P0, PT, R3.reuse, RZ, PT ;  /* 0x000000ff0300720b */ /* 0x040fe40003f0d000 */
[----:B------:R-:W-:-:S04]  /*0580*/  LOP3.LUT R5, R3, 0x80000000, R5, 0x48, !PT ;  /* 0x8000000003057812 */ /* 0x000fc800078e4805 */
[----:B------:R-:W-:-:S07]  /*0590*/  LOP3.LUT R7, R5, R7, RZ, 0xfc, !PT ;  /* 0x0000000705077212 */ /* 0x000fce00078efcff */
[----:B------:R-:W-:Y:S05]  /*05a0*/  @!P0 BRA `(.L_x_4) ;  /* 0x00000000007c8947 */ /* 0x000fea0003800000 */
[----:B------:R-:W-:Y:S01]  /*05b0*/  IMAD.MOV R3, RZ, RZ, -R11 ;  /* 0x000000ffff037224 */ /* 0x000fe200078e0a0b */
[----:B------:R-:W-:Y:S01]  /*05c0*/  DMUL.RP R6, R14, R6 ;  /* 0x000000060e067228 */ /* 0x000fe20000008000 */
[----:B------:R-:W-:Y:S01]  /*05d0*/  IMAD.MOV.U32 R2, RZ, RZ, RZ ;  /* 0x000000ffff027224 */ /* 0x000fe200078e00ff */
[----:B------:R-:W-:-:S05]  /*05e0*/  IADD3 R11, PT, PT, -R11, -0x43300000, RZ ;  /* 0xbcd000000b0b7810 */ /* 0x000fca0007ffe1ff */
[----:B------:R-:W-:-:S03]  /*05f0*/  DFMA R2, R12, -R2, R14 ;  /* 0x800000020c02722b */ /* 0x000fc6000000000e */
[----:B------:R-:W-:-:S07]  /*0600*/  LOP3.LUT R5, R7, R5, RZ, 0x3c, !PT ;  /* 0x0000000507057212 */ /* 0x000fce00078e3cff */
[----:B------:R-:W-:-:S04]  /*0610*/  FSETP.NEU.AND P0, PT, |R3|, R11, PT ;  /* 0x0000000b0300720b */ /* 0x000fc80003f0d200 */
[----:B------:R-:W-:Y:S02]  /*0620*/  FSEL R12, R6, R12, !P0 ;  /* 0x0000000c060c7208 */ /* 0x000fe40004000000 */
[----:B------:R-:W-:Y:S01]  /*0630*/  FSEL R13, R5, R13, !P0 ;  /* 0x0000000d050d7208 */ /* 0x000fe20004000000 */
[----:B------:R-:W-:Y:S06]  /*0640*/  BRA `(.L_x_4) ;  /* 0x0000000000547947 */ /* 0x000fec0003800000 */
.L_x_3:
[----:B------:R-:W-:-:S14]  /*0650*/  DSETP.NAN.AND P0, PT, R6, R6, PT ;  /* 0x000000060600722a */ /* 0x000fdc0003f08000 */
[----:B------:R-:W-:Y:S05]  /*0660*/  @P0 BRA `(.L_x_5) ;  /* 0x0000000000440947 */ /* 0x000fea0003800000 */
[----:B------:R-:W-:-:S14]  /*0670*/  DSETP.NAN.AND P0, PT, R4, R4, PT ;  /* 0x000000040400722a */ /* 0x000fdc0003f08000 */
[----:B------:R-:W-:Y:S05]  /*0680*/  @P0 BRA `(.L_x_6) ;  /* 0x0000000000300947 */ /* 0x000fea0003800000 */
[----:B------:R-:W-:Y:S01]  /*0690*/  ISETP.NE.AND P0, PT, R21, R20, PT ;  /* 0x000000141500720c */ /* 0x000fe20003f05270 */
[----:B------:R-:W-:Y:S02]  /*06a0*/  IMAD.MOV.U32 R12, RZ, RZ, 0x0 ;  /* 0x00000000ff0c7424 */ /* 0x000fe400078e00ff */
[----:B------:R-:W-:-:S10]  /*06b0*/  IMAD.MOV.U32 R13, RZ, RZ, -0x80000 ;  /* 0xfff80000ff0d7424 */ /* 0x000fd400078e00ff */
[----:B------:R-:W-:Y:S05]  /*06c0*/  @!P0 BRA `(.L_x_4) ;  /* 0x0000000000348947 */ /* 0x000fea0003800000 */
[----:B------:R-:W-:Y:S02]  /*06d0*/  ISETP.NE.AND P0, PT, R21, 0x7ff00000, PT ;  /* 0x7ff000001500780c */ /* 0x000fe40003f05270 */
[----:B------:R-:W-:Y:S02]  /*06e0*/  LOP3.LUT R13, R7, 0x80000000, R5, 0x48, !PT ;  /* 0x80000000070d7812 */ /* 0x000fe400078e4805 */
[----:B------:R-:W-:-:S13]  /*06f0*/  ISETP.EQ.OR P0, PT, R20, RZ, !P0 ;  /* 0x000000ff1400720c */ /* 0x000fda0004702670 */
[----:B------:R-:W-:Y:S01]  /*0700*/  @P0 LOP3.LUT R2, R13, 0x7ff00000, RZ, 0xfc, !PT ;  /* 0x7ff000000d020812 */ /* 0x000fe200078efcff */
[----:B------:R-:W-:Y:S02]  /*0710*/  @!P0 IMAD.MOV.U32 R12, RZ, RZ, RZ ;  /* 0x000000ffff0c8224 */ /* 0x000fe400078e00ff */
[----:B------:R-:W-:Y:S02]  /*0720*/  @P0 IMAD.MOV.U32 R12, RZ, RZ, RZ ;  /* 0x000000ffff0c0224 */ /* 0x000fe400078e00ff */
[----:B------:R-:W-:Y:S01]  /*0730*/  @P0 IMAD.MOV.U32 R13, RZ, RZ, R2 ;  /* 0x000000ffff0d0224 */ /* 0x000fe200078e0002 */
[----:B------:R-:W-:Y:S06]  /*0740*/  BRA `(.L_x_4) ;  /* 0x0000000000147947 */ /* 0x000fec0003800000 */
.L_x_6:
[----:B------:R-:W-:Y:S01]  /*0750*/  LOP3.LUT R13, R5, 0x80000, RZ, 0xfc, !PT ;  /* 0x00080000050d7812 */ /* 0x000fe200078efcff */
[----:B------:R-:W-:Y:S01]  /*0760*/  IMAD.MOV.U32 R12, RZ, RZ, R4 ;  /* 0x000000ffff0c7224 */ /* 0x000fe200078e0004 */
[----:B------:R-:W-:Y:S06]  /*0770*/  BRA `(.L_x_4) ;  /* 0x0000000000087947 */ /* 0x000fec0003800000 */
.L_x_5:
[----:B------:R-:W-:Y:S01]  /*0780*/  LOP3.LUT R13, R7, 0x80000, RZ, 0xfc, !PT ;  /* 0x00080000070d7812 */ /* 0x000fe200078efcff */
[----:B------:R-:W-:-:S07]  /*0790*/  IMAD.MOV.U32 R12, RZ, RZ, R6 ;  /* 0x000000ffff0c7224 */ /* 0x000fce00078e0006 */
.L_x_4:
[----:B------:R-:W-:Y:S05]  /*07a0*/  BSYNC.RECONVERGENT B1 ;  /* 0x0000000000017941 */ /* 0x000fea0003800200 */
.L_x_2:
[----:B------:R-:W-:Y:S02]  /*07b0*/  IMAD.MOV.U32 R11, RZ, RZ, 0x0 ;  /* 0x00000000ff0b7424 */ /* 0x000fe400078e00ff */
[----:B------:R-:W-:Y:S02]  /*07c0*/  IMAD.MOV.U32 R2, RZ, RZ, R12 ;  /* 0x000000ffff027224 */ /* 0x000fe400078e000c */
[----:B------:R-:W-:Y:S01]  /*07d0*/  IMAD.MOV.U32 R3, RZ, RZ, R13 ;  /* 0x000000ffff037224 */ /* 0x000fe200078e000d */
[----:B------:R-:W-:Y:S06]  /*07e0*/  RET.REL.NODEC R10 `(_Z19dcross_entropy_lossPdPKdS1_j) ;  /* 0xfffffff80a047950 */ /* 0x000fec0003c3ffff */
.L_x_7:
[----:B------:R-:W-:-:S00]  /*07f0*/  BRA `(.L_x_7) ;  /* 0xfffffffc00fc7947 */ /* 0x000fc0000383ffff */
[----:B------:R-:W-:-:S00]  /*0800*/  NOP ;  /* 0x0000000000007918 */ /* 0x000fc00000000000 */
[----:B------:R-:W-:-:S00]  /*0810*/  NOP ;  /* 0x0000000000007918 */ /* 0x000fc00000000000 */
[----:B------:R-:W-:-:S00]  /*0820*/  NOP ;  /* 0x0000000000007918 */ /* 0x000fc00000000000 */
[----:B------:R-:W-:-:S00]  /*0830*/  NOP ;  /* 0x0000000000007918 */ /* 0x000fc00000000000 */
[----:B------:R-:W-:-:S00]  /*0840*/  NOP ;  /* 0x0000000000007918 */ /* 0x000fc00000000000 */
[----:B------:R-:W-:-:S00]  /*0850*/  NOP ;  /* 0x0000000000007918 */ /* 0x000fc00000000000 */
[----:B------:R-:W-:-:S00]  /*0860*/  NOP ;  /* 0x0000000000007918 */ /* 0x000fc00000000000 */
[----:B------:R-:W-:-:S00]  /*0870*/  NOP ;  /* 0x0000000000007918 */ /* 0x000fc00000000000 */
.L_x_23:


//--------------------- .text._Z6matmulPdPKdS1_jj --------------------------
	.section	.text._Z6matmulPdPKdS1_jj,"ax",@progbits
	.align	128
        .global         _Z6matmulPdPKdS1_jj
        .type           _Z6matmulPdPKdS1_jj,@function
        .size           _Z6matmulPdPKdS1_jj,(.L_x_26 - _Z6matmulPdPKdS1_jj)
        .other          _Z6matmulPdPKdS1_jj,@"STO_CUDA_ENTRY STV_DEFAULT"
_Z6matmulPdPKdS1_jj:
.text._Z6matmulPdPKdS1_jj:
[----:B------:R-:W-:Y:S01]  /*0000*/  LDC R1, c[0x0][0x37c] ;  /* 0x0000df00ff017b82 */ /* 0x000fe20000000800 */
[----:B------:R-:W0:Y:S07]  /*0010*/  S2R R0, SR_TID.X ;  /* 0x0000000000007919 */ /* 0x000e2e0000002100 */
[----:B------:R-:W1:Y:S01]  /*0020*/  LDC R3, c[0x0][0x398] ;  /* 0x0000e600ff037b82 */ /* 0x000e620000000800 */
[----:B------:R-:W2:Y:S07]  /*0030*/  LDCU.64 UR6, c[0x0][0x358] ;  /* 0x00006b00ff0677ac */ /* 0x000eae0008000a00 */
[----:B------:R-:W0:Y:S01]  /*0040*/  LDC.64 R12, c[0x0][0x380] ;  /* 0x0000e000ff0c7b82 */ /* 0x000e220000000a00 */
[----:B-1----:R-:W-:Y:S01]  /*0050*/  ISETP.NE.AND P0, PT, R3, RZ, PT ;  /* 0x000000ff0300720c */ /* 0x002fe20003f05270 */
[----:B0-----:R-:W-:-:S05]  /*0060*/  IMAD.WIDE.U32 R12, R0, 0x8, R12 ;  /* 0x00000008000c7825 */ /* 0x001fca00078e000c */
[----:B--2---:R0:W-:Y:S07]  /*0070*/  STG.E.64 desc[UR6][R12.64], RZ ;  /* 0x000000ff0c007986 */ /* 0x0041ee000c101b06 */
[----:B------:R-:W-:Y:S05]  /*0080*/  @!P0 EXIT ;  /* 0x000000000000894d */ /* 0x000fea0003800000 */
[C---:B------:R-:W-:Y:S01]  /*0090*/  ISETP.GE.U32.AND P1, PT, R3.reuse, 0x8, PT ;  /* 0x000000080300780c */ /* 0x040fe20003f26070 */
[----:B------:R-:W-:Y:S01]  /*00a0*/  HFMA2 R4, -RZ, RZ, 0, 0 ;  /* 0x00000000ff047431 */ /* 0x000fe200000001ff */
[----:B------:R-:W-:Y:S02]  /*00b0*/  LOP3.LUT R2, R3, 0x7, RZ, 0xc0, !PT ;  /* 0x0000000703027812 */ /* 0x000fe400078ec0ff */
[----:B------:R-:W-:Y:S02]  /*00c0*/  CS2R R20, SRZ ;  /* 0x0000000000147805 */ /* 0x000fe4000001ff00 */
[----:B------:R-:W-:-:S07]  /*00d0*/  ISETP.NE.AND P0, PT, R2, RZ, PT ;  /* 0x000000ff0200720c */ /* 0x000fce0003f05270 */
[----:B------:R-:W-:Y:S06]  /*00e0*/  @!P1 BRA `(.L_x_8) ;  /* 0x0000000400209947 */ /* 0x000fec0003800000 */
[----:B------:R-:W1:Y:S01]  /*00f0*/  LDCU.64 UR4, c[0x0][0x388] ;  /* 0x00007100ff0477ac */ /* 0x000e620008000a00 */
[C---:B------:R-:W-:Y:S01]  /*0100*/  LOP3.LUT R4, R3.reuse, 0xfffffff8, RZ, 0xc0, !PT ;  /* 0xfffffff803047812 */ /* 0x040fe200078ec0ff */
[C-C-:B------:R-:W-:Y:S01]  /*0110*/  IMAD R6, R3.reuse, 0x2, R0.reuse ;  /* 0x0000000203067824 */ /* 0x140fe200078e0200 */
[----:B------:R-:W-:Y:S01]  /*0120*/  IADD3 R25, PT, PT, R0, R3, RZ ;  /* 0x0000000300197210 */ /* 0x000fe20007ffe0ff */
[C-C-:B------:R-:W-:Y:S01]  /*0130*/  IMAD R8, R3.reuse, 0x3, R0.reuse ;  /* 0x0000000303087824 */ /* 0x140fe200078e0200 */
[CC--:B------:R-:W-:Y:S01]  /*0140*/  LEA R10, R3.reuse, R0.reuse, 0x2 ;  /* 0x00000000030a7211 */ /* 0x0c0fe200078e10ff */
[C-C-:B------:R-:W-:Y:S01]  /*0150*/  IMAD R7, R3.reuse, 0x5, R0.reuse ;  /* 0x0000000503077824 */ /* 0x140fe200078e0200 */
[----:B------:R-:W-:Y:S01]  /*0160*/  MOV R24, R0 ;  /* 0x0000000000187202 */ /* 0x000fe20000000f00 */
[C-C-:B------:R-:W-:Y:S01]  /*0170*/  IMAD R9, R3.reuse, 0x6, R0.reuse ;  /* 0x0000000603097824 */ /* 0x140fe200078e0200 */
[----:B------:R-:W-:Y:S01]  /*0180*/  CS2R R20, SRZ ;  /* 0x0000000000147805 */ /* 0x000fe2000001ff00 */
[----:B------:R-:W-:-:S02]  /*0190*/  IMAD R11, R3, 0x7, R0 ;  /* 0x00000007030b7824 */ /* 0x000fc400078e0200 */
[----:B------:R-:W-:Y:S01]  /*01a0*/  IMAD.MOV R5, RZ, RZ, -R4 ;  /* 0x000000ffff057224 */ /* 0x000fe200078e0a04 */
[----:B-1----:R-:W-:-:S04]  /*01b0*/  UIADD3 UR4, UP0, UPT, UR4, 0x20, URZ ;  /* 0x0000002004047890 */ /* 0x002fc8000ff1e0ff */
[----:B------:R-:W-:Y:S02]  /*01c0*/  UIADD3.X UR5, UPT, UPT, URZ, UR5, URZ, UP0, !UPT ;  /* 0x00000005ff057290 */ /* 0x000fe400087fe4ff */
[----:B------:R-:W-:-:S04]  /*01d0*/  MOV R18, UR4 ;  /* 0x0000000400127c02 */ /* 0x000fc80008000f00 */
[----:B------:R-:W-:-:S07]  /*01e0*/  MOV R19, UR5 ;  /* 0x0000000500137c02 */ /* 0x000fce0008000f00 */
.L_x_9:
[----:B-1----:R-:W1:Y:S01]  /*01f0*/  LDC.64 R14, c[0x0][0x390] ;  /* 0x0000e400ff0e7b82 */ /* 0x002e620000000a00 */
[----:B------:R-:W-:Y:S01]  /*0200*/  IMAD.MOV.U32 R16, RZ, RZ, R18 ;  /* 0x000000ffff107224 */ /* 0x000fe200078e0012 */
[----:B------:R-:W-:-:S05]  /*0210*/  MOV R17, R19 ;  /* 0x0000001300117202 */ /* 0x000fca0000000f00 */
[----:B------:R-:W2:Y:S01]  /*0220*/  LDG.E.64 R18, desc[UR6][R16.64+-0x20] ;  /* 0xffffe00610127981 */ /* 0x000ea2000c1e1b00 */
[----:B-1----:R-:W-:-:S05]  /*0230*/  IMAD.WIDE.U32 R28, R24, 0x8, R14 ;  /* 0x00000008181c7825 */ /* 0x002fca00078e000e */
[----:B------:R-:W2:Y:S01]  /*0240*/  LDG.E.64 R22, desc[UR6][R28.64] ;  /* 0x000000061c167981 */ /* 0x000ea2000c1e1b00 */
[----:B------:R-:W-:Y:S01]  /*0250*/  IMAD.WIDE.U32 R26, R25, 0x8, R14 ;  /* 0x00000008191a7825 */ /* 0x000fe200078e000e */
[----:B--2---:R-:W-:-:S07]  /*0260*/  DFMA R22, R18, R22, R20 ;  /* 0x000000161216722b */ /* 0x004fce0000000014 */
[----:B------:R1:W-:Y:S04]  /*0270*/  STG.E.64 desc[UR6][R12.64], R22 ;  /* 0x000000160c007986 */ /* 0x0003e8000c101b06 */
[----:B------:R-:W2:Y:S04]  /*0280*/  LDG.E.64 R26, desc[UR6][R26.64] ;  /* 0x000000061a1a7981 */ /* 0x000ea8000c1e1b00 */
[----:B------:R-:W2:Y:S01]  /*0290*/  LDG.E.64 R18, desc[UR6][R16.64+-0x18] ;  /* 0xffffe80610127981 */ /* 0x000ea2000c1e1b00 */
[----:B------:R-:W-:Y:S01]  /*02a0*/  IMAD.WIDE.U32 R20, R6, 0x8, R14 ;  /* 0x0000000806147825 */ /* 0x000fe200078e000e */
[----:B--2---:R-:W-:-:S07]  /*02b0*/  DFMA R26, R18, R26, R22 ;  /* 0x0000001a121a722b */ /* 0x004fce0000000016 */
[----:B------:R2:W-:Y:S04]  /*02c0*/  STG.E.64 desc[UR6][R12.64], R26 ;  /* 0x0000001a0c007986 */ /* 0x0005e8000c101b06 */
[----:B------:R-:W3:Y:S04]  /*02d0*/  LDG.E.64 R20, desc[UR6][R20.64] ;  /* 0x0000000614147981 */ /* 0x000ee8000c1e1b00 */
[----:B------:R-:W3:Y:S01]  /*02e0*/  LDG.E.64 R18, desc[UR6][R16.64+-0x10] ;  /* 0xfffff00610127981 */ /* 0x000ee2000c1e1b00 */
[----:B------:R-:W-:Y:S01]  /*02f0*/  IMAD.WIDE.U32 R28, R8, 0x8, R14 ;  /* 0x00000008081c7825 */ /* 0x000fe200078e000e */
[----:B---3--:R-:W-:-:S07]  /*0300*/  DFMA R20, R18, R20, R26 ;  /* 0x000000141214722b */ /* 0x008fce000000001a */
[----:B------:R3:W-:Y:S04]  /*0310*/  STG.E.64 desc[UR6][R12.64], R20 ;  /* 0x000000140c007986 */ /* 0x0007e8000c101b06 */
[----:B-1----:R1:W4:Y:S04]  /*0320*/  LDG.E.64 R22, desc[UR6][R28.64] ;  /* 0x000000061c167981 */ /* 0x002328000c1e1b00 */
[----:B------:R-:W4:Y:S01]  /*0330*/  LDG.E.64 R18, desc[UR6][R16.64+-0x8] ;  /* 0xfffff80610127981 */ /* 0x000f22000c1e1b00 */
[----:B-1----:R-:W-:Y:S01]  /*0340*/  IMAD.WIDE.U32 R28, R10, 0x8, R14 ;  /* 0x000000080a1c7825 */ /* 0x002fe200078e000e */
[----:B----4-:R-:W-:-:S07]  /*0350*/  DFMA R22, R18, R22, R20 ;  /* 0x000000161216722b */ /* 0x010fce0000000014 */
[----:B------:R1:W-:Y:S04]  /*0360*/  STG.E.64 desc[UR6][R12.64], R22 ;  /* 0x000000160c007986 */ /* 0x0003e8000c101b06 */
[----:B--2---:R-:W2:Y:S04]  /*0370*/  LDG.E.64 R26, desc[UR6][R28.64] ;  /* 0x000000061c1a7981 */ /* 0x004ea8000c1e1b00 */
[----:B------:R-:W2:Y:S02]  /*0380*/  LDG.E.64 R18, desc[UR6][R16.64] ;  /* 0x0000000610127981 */ /* 0x000ea4000c1e1b00 */
[----:B--2---:R-:W-:Y:S01]  /*0390*/  DFMA R26, R18, R26, R22 ;  /* 0x0000001a121a722b */ /* 0x004fe20000000016 */
[----:B------:R-:W-:-:S06]  /*03a0*/  IMAD.WIDE.U32 R18, R7, 0x8, R14 ;  /* 0x0000000807127825 */ /* 0x000fcc00078e000e */
[----:B------:R-:W-:Y:S04]  /*03b0*/  STG.E.64 desc[UR6][R12.64], R26 ;  /* 0x0000001a0c007986 */ /* 0x000fe8000c101b06 */
[----:B------:R-:W2:Y:S04]  /*03c0*/  LDG.E.64 R18, desc[UR6][R18.64] ;  /* 0x0000000612127981 */ /* 0x000ea8000c1e1b00 */
[----:B---3--:R-:W2:Y:S01]  /*03d0*/  LDG.E.64 R20, desc[UR6][R16.64+0x8] ;  /* 0x0000080610147981 */ /* 0x008ea2000c1e1b00 */
[----:B------:R-:W-:Y:S01]  /*03e0*/  IMAD.WIDE.U32 R28, R9, 0x8, R14 ;  /* 0x00000008091c7825 */ /* 0x000fe200078e000e */
[----:B--2---:R-:W-:-:S07]  /*03f0*/  DFMA R18, R20, R18, R26 ;  /* 0x000000121412722b */ /* 0x004fce000000001a */
[----:B------:R2:W-:Y:S04]  /*0400*/  STG.E.64 desc[UR6][R12.64], R18 ;  /* 0x000000120c007986 */ /* 0x0005e8000c101b06 */
[----:B------:R-:W3:Y:S04]  /*0410*/  LDG.E.64 R20, desc[UR6][R28.64] ;  /* 0x000000061c147981 */ /* 0x000ee8000c1e1b00 */
[----:B-1----:R-:W3:Y:S01]  /*0420*/  LDG.E.64 R22, desc[UR6][R16.64+0x10] ;  /* 0x0000100610167981 */ /* 0x002ee2000c1e1b00 */
[----:B------:R-:W-:Y:S01]  /*0430*/  IADD3 R5, PT, PT, R5, 0x8, RZ ;  /* 0x0000000805057810 */ /* 0x000fe20007ffe0ff */
[----:B---3--:R-:W-:Y:S01]  /*0440*/  DFMA R22, R22, R20, R18 ;  /* 0x000000141616722b */ /* 0x008fe20000000012 */
[----:B------:R-:W-:-:S06]  /*0450*/  IMAD.WIDE.U32 R20, R11, 0x8, R14 ;  /* 0x000000080b147825 */ /* 0x000fcc00078e000e */
[----:B------:R1:W-:Y:S04]  /*0460*/  STG.E.64 desc[UR6][R12.64], R22 ;  /* 0x000000160c007986 */ /* 0x0003e8000c101b06 */
[----:B------:R-:W3:Y:S04]  /*0470*/  LDG.E.64 R20, desc[UR6][R20.64] ;  /* 0x0000000614147981 */ /* 0x000ee8000c1e1b00 */
[----:B------:R-:W3:Y:S01]  /*0480*/  LDG.E.64 R14, desc[UR6][R16.64+0x18] ;  /* 0x00001806100e7981 */ /* 0x000ee2000c1e1b00 */
[----:B------:R-:W-:Y:S02]  /*0490*/  ISETP.NE.AND P1, PT, R5, RZ, PT ;  /* 0x000000ff0500720c */ /* 0x000fe40003f25270 */
[----:B--2---:R-:W-:Y:S01]  /*04a0*/  IADD3 R18, P2, PT, R16, 0x40, RZ ;  /* 0x0000004010127810 */ /* 0x004fe20007f5e0ff */
[C---:B------:R-:W-:Y:S01]  /*04b0*/  IMAD R6, R3.reuse, 0x8, R6 ;  /* 0x0000000803067824 */ /* 0x040fe200078e0206 */
[C---:B------:R-:W-:Y:S01]  /*04c0*/  LEA R24, R3.reuse, R24, 0x3 ;  /* 0x0000001803187211 */ /* 0x040fe200078e18ff */
[C---:B------:R-:W-:Y:S01]  /*04d0*/  IMAD R9, R3.reuse, 0x8, R9 ;  /* 0x0000000803097824 */ /* 0x040fe200078e0209 */
[C---:B------:R-:W-:Y:S01]  /*04e0*/  LEA R25, R3.reuse, R25, 0x3 ;  /* 0x0000001903197211 */ /* 0x040fe200078e18ff */
[----:B------:R-:W-:Y:S01]  /*04f0*/  IMAD.X R19, RZ, RZ, R17, P2 ;  /* 0x000000ffff137224 */ /* 0x000fe200010e0611 */
[----:B------:R-:W-:-:S02]  /*0500*/  LEA R8, R3, R8, 0x3 ;  /* 0x0000000803087211 */ /* 0x000fc400078e18ff */
[C---:B------:R-:W-:Y:S02]  /*0510*/  LEA R10, R3.reuse, R10, 0x3 ;  /* 0x0000000a030a7211 */ /* 0x040fe400078e18ff */
[C---:B------:R-:W-:Y:S02]  /*0520*/  LEA R7, R3.reuse, R7, 0x3 ;  /* 0x0000000703077211 */ /* 0x040fe400078e18ff */
[----:B------:R-:W-:Y:S01]  /*0530*/  LEA R11, R3, R11, 0x3 ;  /* 0x0000000b030b7211 */ /* 0x000fe200078e18ff */
[----:B---3--:R-:W-:-:S07]  /*0540*/  DFMA R20, R14, R20, R22 ;  /* 0x000000140e14722b */ /* 0x008fce0000000016 */
[----:B------:R1:W-:Y:S01]  /*0550*/  STG.E.64 desc[UR6][R12.64], R20 ;  /* 0x000000140c007986 */ /* 0x0003e2000c101b06 */
[----:B------:R-:W-:Y:S05]  /*0560*/  @P1 BRA `(.L_x_9) ;  /* 0xfffffffc00201947 */ /* 0x000fea000383ffff */
.L_x_8:
[----:B------:R-:W-:Y:S05]  /*0570*/  @!P0 EXIT ;  /* 0x000000000000894d */ /* 0x000fea0003800000 */
[----:B------:R-:W-:Y:S02]  /*0580*/  ISETP.GE.U32.AND P0, PT, R2, 0x4, PT ;  /* 0x000000040200780c */ /* 0x000fe40003f06070 */
[----:B------:R-:W-:-:S04]  /*0590*/  LOP3.LUT R5, R3, 0x3, RZ, 0xc0, !PT ;  /* 0x0000000303057812 */ /* 0x000fc800078ec0ff */
[----:B------:R-:W-:-:S07]  /*05a0*/  ISETP.NE.AND P1, PT, R5, RZ, PT ;  /* 0x000000ff0500720c */ /* 0x000fce0003f25270 */
[----:B------:R-:W-:Y:S06]  /*05b0*/  @!P0 BRA `(.L_x_10) ;  /* 0x0000000000708947 */ /* 0x000fec0003800000 */
[----:B------:R-:W2:Y:S01]  /*05c0*/  LDC.64 R8, c[0x0][0x390] ;  /* 0x0000e400ff087b82 */ /* 0x000ea20000000a00 */
[----:B------:R-:W-:-:S07]  /*05d0*/  IMAD R2, R4, R3, R0 ;  /* 0x0000000304027224 */ /* 0x000fce00078e0200 */
[----:B------:R-:W3:Y:S01]  /*05e0*/  LDC.64 R6, c[0x0][0x388] ;  /* 0x0000e200ff067b82 */ /* 0x000ee20000000a00 */
[----:B--2---:R-:W-:-:S06]  /*05f0*/  IMAD.WIDE.U32 R14, R2, 0x8, R8 ;  /* 0x00000008020e7825 */ /* 0x004fcc00078e0008 */
[----:B------:R-:W2:Y:S01]  /*0600*/  LDG.E.64 R14, desc[UR6][R14.64] ;  /* 0x000000060e0e7981 */ /* 0x000ea2000c1e1b00 */
[----:B---3--:R-:W-:-:S05]  /*0610*/  IMAD.WIDE.U32 R6, R4, 0x8, R6 ;  /* 0x0000000804067825 */ /* 0x008fca00078e0006 */
[----:B------:R-:W2:Y:S01]  /*0620*/  LDG.E.64 R10, desc[UR6][R6.64] ;  /* 0x00000006060a7981 */ /* 0x000ea2000c1e1b00 */
[----:B------:R-:W-:-:S05]  /*0630*/  IADD3 R2, PT, PT, R2, R3, RZ ;  /* 0x0000000302027210 */ /* 0x000fca0007ffe0ff */
[----:B------:R-:W-:Y:S01]  /*0640*/  IMAD.WIDE.U32 R18, R2, 0x8, R8 ;  /* 0x0000000802127825 */ /* 0x000fe200078e0008 */
[----:B--2---:R-:W-:-:S07]  /*0650*/  DFMA R10, R10, R14, R20 ;  /* 0x0000000e0a0a722b */ /* 0x004fce0000000014 */
[----:B------:R2:W-:Y:S04]  /*0660*/  STG.E.64 desc[UR6][R12.64], R10 ;  /* 0x0000000a0c007986 */ /* 0x0005e8000c101b06 */
[----:B------:R-:W3:Y:S04]  /*0670*/  LDG.E.64 R18, desc[UR6][R18.64] ;  /* 0x0000000612127981 */ /* 0x000ee8000c1e1b00 */
[----:B------:R-:W3:Y:S01]  /*0680*/  LDG.E.64 R16, desc[UR6][R6.64+0x8] ;  /* 0x0000080606107981 */ /* 0x000ee2000c1e1b00 */
[----:B------:R-:W-:-:S05]  /*0690*/  IADD3 R2, PT, PT, R2, R3, RZ ;  /* 0x0000000302027210 */ /* 0x000fca0007ffe0ff */
[----:B-1----:R-:W-:Y:S01]  /*06a0*/  IMAD.WIDE.U32 R22, R2, 0x8, R8 ;  /* 0x0000000802167825 */ /* 0x002fe200078e0008 */
[----:B---3--:R-:W-:-:S07]  /*06b0*/  DFMA R16, R16, R18, R10 ;  /* 0x000000121010722b */ /* 0x008fce000000000a */
[----:B------:R2:W-:Y:S04]  /*06c0*/  STG.E.64 desc[UR6][R12.64], R16 ;  /* 0x000000100c007986 */ /* 0x0005e8000c101b06 */
[----:B------:R-:W3:Y:S04]  /*06d0*/  LDG.E.64 R22, desc[UR6][R22.64] ;  /* 0x0000000616167981 */ /* 0x000ee8000c1e1b00 */
[----:B------:R-:W3:Y:S01]  /*06e0*/  LDG.E.64 R14, desc[UR6][R6.64+0x10] ;  /* 0x00001006060e7981 */ /* 0x000ee2000c1e1b00 */
[----:B------:R-:W-:-:S04]  /*06f0*/  IMAD.IADD R21, R2, 0x1, R3 ;  /* 0x0000000102157824 */ /* 0x000fc800078e0203 */
[----:B------:R-:W-:Y:S01]  /*0700*/  IMAD.WIDE.U32 R8, R21, 0x8, R8 ;  /* 0x0000000815087825 */ /* 0x000fe200078e0008 */
[----:B---3--:R-:W-:-:S07]  /*0710*/  DFMA R14, R14, R22, R16 ;  /* 0x000000160e0e722b */ /* 0x008fce0000000010 */
[----:B------:R2:W-:Y:S04]  /*0720*/  STG.E.64 desc[UR6][R12.64], R14 ;  /* 0x0000000e0c007986 */ /* 0x0005e8000c101b06 */
[----:B------:R-:W3:Y:S04]  /*0730*/  LDG.E.64 R20, desc[UR6][R6.64+0x18] ;  /* 0x0000180606147981 */ /* 0x000ee8000c1e1b00 */
[----:B------:R-:W3:Y:S01]  /*0740*/  LDG.E.64 R8, desc[UR6][R8.64] ;  /* 0x0000000608087981 */ /* 0x000ee2000c1e1b00 */
[----:B------:R-:W-:Y:S01]  /*0750*/  IADD3 R4, PT, PT, R4, 0x4, RZ ;  /* 0x0000000404047810 */ /* 0x000fe20007ffe0ff */
[----:B---3--:R-:W-:-:S07]  /*0760*/  DFMA R20, R20, R8, R14 ;  /* 0x000000081414722b */ /* 0x008fce000000000e */
[----:B------:R2:W-:Y:S04]  /*0770*/  STG.E.64 desc[UR6][R12.64], R20 ;  /* 0x000000140c007986 */ /* 0x0005e8000c101b06 */
.L_x_10:
[----:B------:R-:W-:Y:S05]  /*0780*/  @!P1 EXIT ;  /* 0x000000000000994d */ /* 0x000fea0003800000 */
[----:B------:R-:W-:Y:S02]  /*0790*/  ISETP.NE.AND P0, PT, R5, 0x1, PT ;  /* 0x000000010500780c */ /* 0x000fe40003f05270 */
[----:B------:R-:W-:-:S04]  /*07a0*/  LOP3.LUT R2, R3, 0x1, RZ, 0xc0, !PT ;  /* 0x0000000103027812 */ /* 0x000fc800078ec0ff */
[----:B------:R-:W-:-:S07]  /*07b0*/  ISETP.NE.U32.AND P1, PT, R2, 0x1, PT ;  /* 0x000000010200780c */ /* 0x000fce0003f25070 */
[----:B------:R-:W-:Y:S06]  /*07c0*/  @!P0 BRA `(.L_x_11) ;  /* 0x0000000000408947 */ /* 0x000fec0003800000 */
[----:B--2---:R-:W2:Y:S01]  /*07d0*/  LDC.64 R14, c[0x0][0x390] ;  /* 0x0000e400ff0e7b82 */ /* 0x004ea20000000a00 */
[----:B------:R-:W-:-:S07]  /*07e0*/  IMAD R2, R4, R3, R0 ;  /* 0x0000000304027224 */ /* 0x000fce00078e0200 */
[----:B------:R-:W3:Y:S01]  /*07f0*/  LDC.64 R6, c[0x0][0x388] ;  /* 0x0000e200ff067b82 */ /* 0x000ee20000000a00 */
[----:B--2---:R-:W-:-:S05]  /*0800*/  IMAD.WIDE.U32 R16, R2, 0x8, R14 ;  /* 0x0000000802107825 */ /* 0x004fca00078e000e */
[----:B------:R-:W2:Y:S01]  /*0810*/  LDG.E.64 R8, desc[UR6][R16.64] ;  /* 0x0000000610087981 */ /* 0x000ea2000c1e1b00 */
[----:B---3--:R-:W-:-:S05]  /*0820*/  IMAD.WIDE.U32 R10, R4, 0x8, R6 ;  /* 0x00000008040a7825 */ /* 0x008fca00078e0006 */
[----:B------:R-:W2:Y:S01]  /*0830*/  LDG.E.64 R6, desc[UR6][R10.64] ;  /* 0x000000060a067981 */ /* 0x000ea2000c1e1b00 */
[----:B------:R-:W-:Y:S01]  /*0840*/  IADD3 R5, PT, PT, R2, R3, RZ ;  /* 0x0000000302057210 */ /* 0x000fe20007ffe0ff */
[----:B--2---:R-:W-:-:S04]  /*0850*/  DFMA R6, R6, R8, R20 ;  /* 0x000000080606722b */ /* 0x004fc80000000014 */
[----:B------:R-:W-:-:S03]  /*0860*/  IMAD.WIDE.U32 R8, R5, 0x8, R14 ;  /* 0x0000000805087825 */ /* 0x000fc600078e000e */
[----:B------:R3:W-:Y:S04]  /*0870*/  STG.E.64 desc[UR6][R12.64], R6 ;  /* 0x000000060c007986 */ /* 0x0007e8000c101b06 */
[----:B-1----:R-:W2:Y:S04]  /*0880*/  LDG.E.64 R20, desc[UR6][R10.64+0x8] ;  /* 0x000008060a147981 */ /* 0x002ea8000c1e1b00 */
[----:B------:R-:W2:Y:S01]  /*0890*/  LDG.E.64 R8, desc[UR6][R8.64] ;  /* 0x0000000608087981 */ /* 0x000ea2000c1e1b00 */
[----:B------:R-:W-:Y:S01]  /*08a0*/  IADD3 R4, PT, PT, R4, 0x2, RZ ;  /* 0x0000000204047810 */ /* 0x000fe20007ffe0ff */
[----:B--2---:R-:W-:-:S07]  /*08b0*/  DFMA R20, R20, R8, R6 ;  /* 0x000000081414722b */ /* 0x004fce0000000006 */
[----:B------:R3:W-:Y:S04]  /*08c0*/  STG.E.64 desc[UR6][R12.64], R20 ;  /* 0x000000140c007986 */ /* 0x0007e8000c101b06 */
.L_x_11:
[----:B------:R-:W-:Y:S05]  /*08d0*/  @P1 EXIT ;  /* 0x000000000000194d */ /* 0x000fea0003800000 */
[----:B---3--:R-:W3:Y:S01]  /*08e0*/  LDC.64 R6, c[0x0][0x388] ;  /* 0x0000e200ff067b82 */ /* 0x008ee20000000a00 */
[----:B------:R-:W-:-:S07]  /*08f0*/  IMAD R3, R4, R3, R0 ;  /* 0x0000000304037224 */ /* 0x000fce00078e0200 */
[----:B------:R-:W4:Y:S01]  /*0900*/  LDC.64 R8, c[0x0][0x390] ;  /* 0x0000e400ff087b82 */ /* 0x000f220000000a00 */
[----:B---3--:R-:W-:-:S06]  /*0910*/  IMAD.WIDE.U32 R4, R4, 0x8, R6 ;  /* 0x0000000804047825 */ /* 0x008fcc00078e0006 */
[----:B------:R-:W1:Y:S01]  /*0920*/  LDG.E.64 R4, desc[UR6][R4.64] ;  /* 0x0000000604047981 */ /* 0x000e62000c1e1b00 */
[----:B----4-:R-:W-:-:S06]  /*0930*/  IMAD.WIDE.U32 R2, R3, 0x8, R8 ;  /* 0x0000000803027825 */ /* 0x010fcc00078e0008 */
[----:B------:R-:W1:Y:S02]  /*0940*/  LDG.E.64 R2, desc[UR6][R2.64] ;  /* 0x0000000602027981 */ /* 0x000e64000c1e1b00 */
[----:B-12---:R-:W-:-:S07]  /*0950*/  DFMA R20, R4, R2, R20 ;  /* 0x000000020414722b */ /* 0x006fce0000000014 */
[----:B------:R-:W-:Y:S01]  /*0960*/  STG.E.64 desc[UR6][R12.64], R20 ;  /* 0x000000140c007986 */ /* 0x000fe2000c101b06 */
[----:B------:R-:W-:Y:S05]  /*0970*/  EXIT ;  /* 0x000000000000794d */ /* 0x000fea0003800000 */
.L_x_12:
        /* <DEDUP_REMOVED lines=16> */
.L_x_26:


//--------------------- .text._Z8dsigmoidPdPKd    --------------------------
	.section	.text._Z8dsigmoidPdPKd,"ax",@progbits
	.align	128
        .global         _Z8dsigmoidPdPKd
        .type           _Z8dsigmoidPdPKd,@function
        .size           _Z8dsigmoidPdPKd,(.L_x_24 - _Z8dsigmoidPdPKd)
        .other          _Z8dsigmoidPdPKd,@"STO_CUDA_ENTRY STV_DEFAULT"
_Z8dsigmoidPdPKd:
.text._Z8dsigmoidPdPKd:
[----:B------:R-:W-:Y:S01]  /*0000*/  LDC R1, c[0x0][0x37c] ;  /* 0x0000df00ff017b82 */ /* 0x000fe20000000800 */
[----:B------:R-:W0:Y:S07]  /*0010*/  S2R R10, SR_TID.X ;  /* 0x00000000000a7919 */ /* 0x000e2e0000002100 */
[----:B------:R-:W0:Y:S01]  /*0020*/  LDC.64 R2, c[0x0][0x388] ;  /* 0x0000e200ff027b82 */ /* 0x000e220000000a00 */
[----:B------:R-:W1:Y:S01]  /*0030*/  LDCU.64 UR4, c[0x0][0x358] ;  /* 0x00006b00ff0477ac */ /* 0x000e620008000a00 */
[----:B0-----:R-:W-:-:S06]  /*0040*/  IMAD.WIDE.U32 R2, R10, 0x8, R2 ;  /* 0x000000080a027825 */ /* 0x001fcc00078e0002 */
[----:B-1----:R-:W5:Y:S01]  /*0050*/  LDG.E.64 R2, desc[UR4][R2.64] ;  /* 0x0000000402027981 */ /* 0x002f62000c1e1b00 */
[----:B------:R-:W-:Y:S01]  /*0060*/  BSSY.RECONVERGENT B0, `(.L_x_13) ;  /* 0x0000003000007945 */ /* 0x000fe20003800200 */
[----:B------:R-:W-:-:S07]  /*0070*/  MOV R0, 0x90 ;  /* 0x0000009000007802 */ /* 0x000fce0000000f00 */
[----:B-----5:R-:W-:Y:S05]  /*0080*/  CALL.REL.NOINC `($_Z8dsigmoidPdPKd$__internal_accurate_pow) ;  /* 0x0000000000647944 */ /* 0x020fea0003c00000 */
[----:B------:R-:W-:Y:S05]  /*0090*/  BSYNC.RECONVERGENT B0 ;  /* 0x0000000000007941 */ /* 0x000fea0003800200 */
.L_x_13:
[C---:B------:R-:W-:Y:S01]  /*00a0*/  DADD R4, R2.reuse, 2 ;  /* 0x4000000002047429 */ /* 0x040fe20000000000 */
[----:B------:R-:W0:Y:S01]  /*00b0*/  LDC.64 R6, c[0x0][0x380] ;  /* 0x0000e000ff067b82 */ /* 0x000e220000000a00 */
[----:B------:R-:W-:Y:S01]  /*00c0*/  DSETP.NEU.AND P0, PT, R2, RZ, PT ;  /* 0x000000ff0200722a */ /* 0x000fe20003f0d000 */
[----:B------:R-:W-:Y:S07]  /*00d0*/  BSSY.RECONVERGENT B0, `(.L_x_14) ;  /* 0x000000d000007945 */ /* 0x000fee0003800200 */
[----:B------:R-:W-:Y:S01]  /*00e0*/  LOP3.LUT R4, R5, 0x7ff00000, RZ, 0xc0, !PT ;  /* 0x7ff0000005047812 */ /* 0x000fe200078ec0ff */
[----:B------:R-:W-:-:S03]  /*00f0*/  IMAD.MOV.U32 R5, RZ, RZ, R9 ;  /* 0x000000ffff057224 */ /* 0x000fc600078e0009 */
[----:B------:R-:W-:Y:S01]  /*0100*/  ISETP.NE.AND P1, PT, R4, 0x7ff00000, PT ;  /* 0x7ff000000400780c */ /* 0x000fe20003f25270 */
[----:B------:R-:W-:Y:S01]  /*0110*/  IMAD.MOV.U32 R4, RZ, RZ, R8 ;  /* 0x000000ffff047224 */ /* 0x000fe200078e0008 */
[----:B------:R-:W-:-:S11]  /*0120*/  @!P0 CS2R R4, SRZ ;  /* 0x0000000000048805 */ /* 0x000fd6000001ff00 */
[----:B------:R-:W-:Y:S05]  /*0130*/  @P1 BRA `(.L_x_15) ;  /* 0x0000000000181947 */ /* 0x000fea0003800000 */
[----:B------:R-:W-:-:S14]  /*0140*/  DSETP.NAN.AND P0, PT, R2, R2, PT ;  /* 0x000000020200722a */ /* 0x000fdc0003f08000 */
[----:B------:R-:W-:Y:S01]  /*0150*/  @P0 DADD R4, R2, 2 ;  /* 0x4000000002040429 */ /* 0x000fe20000000000 */
[----:B------:R-:W-:Y:S10]  /*0160*/  @P0 BRA `(.L_x_15) ;  /* 0x00000000000c0947 */ /* 0x000ff40003800000 */
[----:B------:R-:W-:-:S14]  /*0170*/  DSETP.NEU.AND P0, PT, |R2|, +INF , PT ;  /* 0x7ff000000200742a */ /* 0x000fdc0003f0d200 */
[----:B------:R-:W-:Y:S02]  /*0180*/  @!P0 IMAD.MOV.U32 R4, RZ, RZ, 0x0 ;  /* 0x00000000ff048424 */ /* 0x000fe400078e00ff */
[----:B------:R-:W-:-:S07]  /*0190*/  @!P0 IMAD.MOV.U32 R5, RZ, RZ, 0x7ff00000 ;  /* 0x7ff00000ff058424 */ /* 0x000fce00078e00ff */
.L_x_15:
[----:B------:R-:W-:Y:S05]  /*01a0*/  BSYNC.RECONVERGENT B0 ;  /* 0x0000000000007941 */ /* 0x000fea0003800200 */
.L_x_14:
[----:B------:R-:W-:Y:S01]  /*01b0*/  DADD R4, -R4, 1 ;  /* 0x3ff0000004047429 */ /* 0x000fe20000000100 */
[----:B0-----:R-:W-:Y:S01]  /*01c0*/  IMAD.WIDE.U32 R10, R10, 0x8, R6 ;  /* 0x000000080a0a7825 */ /* 0x001fe200078e0006 */
[----:B------:R-:W-:-:S08]  /*01d0*/  DSETP.NEU.AND P0, PT, R2, 1, PT ;  /* 0x3ff000000200742a */ /* 0x000fd00003f0d000 */
[----:B------:R-:W-:Y:S02]  /*01e0*/  FSEL R2, R4, RZ, P0 ;  /* 0x000000ff04027208 */ /* 0x000fe40000000000 */
[----:B------:R-:W-:-:S05]  /*01f0*/  FSEL R3, R5, RZ, P0 ;  /* 0x000000ff05037208 */ /* 0x000fca0000000000 */
[----:B------:R-:W-:Y:S01]  /*0200*/  STG.E.64 desc[UR4][R10.64], R2 ;  /* 0x000000020a007986 */ /* 0x000fe2000c101b04 */
[----:B------:R-:W-:Y:S05]  /*0210*/  EXIT ;  /* 0x000000000000794d */ /* 0x000fea0003800000 */
        .type           $_Z8dsigmoidPdPKd$__internal_accurate_pow,@function
        .size           $_Z8dsigmoidPdPKd$__internal_accurate_pow,(.L_x_24 - $_Z8dsigmoidPdPKd$__internal_accurate_pow)
$_Z8dsigmoidPdPKd$__internal_accurate_pow:
[----:B------:R-:W-:Y:S01]  /*0220*/  DADD R4, -RZ, |R2| ;  /* 0x00000000ff047229 */ /* 0x000fe20000000502 */
[----:B------:R-:W-:Y:S01]  /*0230*/  IMAD.MOV.U32 R14, RZ, RZ, RZ ;  /* 0x000000ffff0e7224 */ /* 0x000fe200078e00ff */
[----:B------:R-:W-:Y:S01]  /*0240*/  UMOV UR6, 0x7d2cafe2 ;  /* 0x7d2cafe200067882 */ /* 0x000fe20000000000 */
[----:B------:R-:W-:Y:S01]  /*0250*/  IMAD.MOV.U32 R18, RZ, RZ, 0x41ad3b5a ;  /* 0x41ad3b5aff127424 */ /* 0x000fe200078e00ff */
[----:B------:R-:W-:Y:S01]  /*0260*/  UMOV UR7, 0x3eb0f5ff ;  /* 0x3eb0f5ff00077882 */ /* 0x000fe20000000000 */
[----:B------:R-:W-:Y:S01]  /*0270*/  IMAD.MOV.U32 R19, RZ, RZ, 0x3ed0f5d2 ;  /* 0x3ed0f5d2ff137424 */ /* 0x000fe200078e00ff */
[----:B------:R-:W-:Y:S01]  /*0280*/  UMOV UR8, 0x3b39803f ;  /* 0x3b39803f00087882 */ /* 0x000fe20000000000 */
[----:B------:R-:W-:-:S03]  /*0290*/  UMOV UR9, 0x3c7abc9e ;  /* 0x3c7abc9e00097882 */ /* 0x000fc60000000000 */
[----:B------:R-:W-:Y:S02]  /*02a0*/  ISETP.GT.U32.AND P0, PT, R5, 0xfffff, PT ;  /* 0x000fffff0500780c */ /* 0x000fe40003f04070 */
[----:B------:R-:W-:-:S11]  /*02b0*/  MOV R6, R5 ;  /* 0x0000000500067202 */ /* 0x000fd60000000f00 */
[----:B------:R-:W-:-:S10]  /*02c0*/  @!P0 DMUL R22, R4, 1.80143985094819840000e+16 ;  /* 0x4350000004168828 */ /* 0x000fd40000000000 */
[----:B------:R-:W-:Y:S02]  /*02d0*/  @!P0 IMAD.MOV.U32 R6, RZ, RZ, R23 ;  /* 0x000000ffff068224 */ /* 0x000fe400078e0017 */
[----:B------:R-:W-:-:S03]  /*02e0*/  @!P0 IMAD.MOV.U32 R4, RZ, RZ, R22 ;  /* 0x000000ffff048224 */ /* 0x000fc600078e0016 */
[----:B------:R-:W-:Y:S01]  /*02f0*/  LOP3.LUT R6, R6, 0x800fffff, RZ, 0xc0, !PT ;  /* 0x800fffff06067812 */ /* 0x000fe200078ec0ff */
[----:B------:R-:W-:Y:S01]  /*0300*/  IMAD.MOV.U32 R12, RZ, RZ, R4 ;  /* 0x000000ffff0c7224 */ /* 0x000fe200078e0004 */
[----:B------:R-:W-:Y:S02]  /*0310*/  SHF.R.U32.HI R4, RZ, 0x14, R5 ;  /* 0x00000014ff047819 */ /* 0x000fe40000011605 */
[----:B------:R-:W-:Y:S02]  /*0320*/  LOP3.LUT R13, R6, 0x3ff00000, RZ, 0xfc, !PT ;  /* 0x3ff00000060d7812 */ /* 0x000fe400078efcff */
[----:B------:R-:W-:Y:S02]  /*0330*/  @!P0 LEA.HI R4, R23, 0xffffffca, RZ, 0xc ;  /* 0xffffffca17048811 */ /* 0x000fe400078f60ff */
[----:B------:R-:W-:-:S03]  /*0340*/  ISETP.GE.U32.AND P1, PT, R13, 0x3ff6a09f, PT ;  /* 0x3ff6a09f0d00780c */ /* 0x000fc60003f26070 */
[----:B------:R-:W-:-:S10]  /*0350*/  VIADD R5, R4, 0xfffffc01 ;  /* 0xfffffc0104057836 */ /* 0x000fd40000000000 */
[----:B------:R-:W-:Y:S02]  /*0360*/  @P1 VIADD R7, R13, 0xfff00000 ;  /* 0xfff000000d071836 */ /* 0x000fe40000000000 */
[----:B------:R-:W-:-:S03]  /*0370*/  @P1 VIADD R5, R4, 0xfffffc02 ;  /* 0xfffffc0204051836 */ /* 0x000fc60000000000 */
[----:B------:R-:W-:Y:S02]  /*0380*/  @P1 MOV R13, R7 ;  /* 0x00000007000d1202 */ /* 0x000fe40000000f00 */
[----:B------:R-:W-:Y:S01]  /*0390*/  LOP3.LUT R4, R5, 0x80000000, RZ, 0x3c, !PT ;  /* 0x8000000005047812 */ /* 0x000fe200078e3cff */
[----:B------:R-:W-:-:S03]  /*03a0*/  IMAD.MOV.U32 R5, RZ, RZ, 0x43300000 ;  /* 0x43300000ff057424 */ /* 0x000fc600078e00ff */
[C---:B------:R-:W-:Y:S02]  /*03b0*/  DADD R8, R12.reuse, 1 ;  /* 0x3ff000000c087429 */ /* 0x040fe40000000000 */
[----:B------:R-:W-:-:S04]  /*03c0*/  DADD R12, R12, -1 ;  /* 0xbff000000c0c7429 */ /* 0x000fc80000000000 */
[----:B------:R-:W0:Y:S02]  /*03d0*/  MUFU.RCP64H R15, R9 ;  /* 0x00000009000f7308 */ /* 0x000e240000001800 */
[----:B0-----:R-:W-:-:S08]  /*03e0*/  DFMA R6, -R8, R14, 1 ;  /* 0x3ff000000806742b */ /* 0x001fd0000000010e */
[----:B------:R-:W-:-:S08]  /*03f0*/  DFMA R6, R6, R6, R6 ;  /* 0x000000060606722b */ /* 0x000fd00000000006 */
[----:B------:R-:W-:-:S08]  /*0400*/  DFMA R14, R14, R6, R14 ;  /* 0x000000060e0e722b */ /* 0x000fd0000000000e */
[----:B------:R-:W-:-:S08]  /*0410*/  DMUL R6, R12, R14 ;  /* 0x0000000e0c067228 */ /* 0x000fd00000000000 */
[----:B------:R-:W-:-:S08]  /*0420*/  DFMA R6, R12, R14, R6 ;  /* 0x0000000e0c06722b */ /* 0x000fd00000000006 */
[----:B------:R-:W-:Y:S02]  /*0430*/  DMUL R16, R6, R6 ;  /* 0x0000000606107228 */ /* 0x000fe40000000000 */
[----:B------:R-:W-:-:S06]  /*0440*/  DADD R20, R12, -R6 ;  /* 0x000000000c147229 */ /* 0x000fcc0000000806 */
[----:B------:R-:W-:Y:S01]  /*0450*/  DFMA R8, R16, UR6, R18 ;  /* 0x0000000610087c2b */ /* 0x000fe20008000012 */
[----:B------:R-:W-:Y:S01]  /*0460*/  UMOV UR6, 0x75488a3f ;  /* 0x75488a3f00067882 */ /* 0x000fe20000000000 */
[----:B------:R-:W-:Y:S01]  /*0470*/  UMOV UR7, 0x3ef3b20a ;  /* 0x3ef3b20a00077882 */ /* 0x000fe20000000000 */
[----:B------:R-:W-:-:S05]  /*0480*/  DADD R20, R20, R20 ;  /* 0x0000000014147229 */ /* 0x000fca0000000014 */
[----:B------:R-:W-:Y:S01]  /*0490*/  DFMA R8, R16, R8, UR6 ;  /* 0x0000000610087e2b */ /* 0x000fe20008000008 */
[----:B------:R-:W-:Y:S01]  /*04a0*/  UMOV UR6, 0xe4faecd5 ;  /* 0xe4faecd500067882 */ /* 0x000fe20000000000 */
[----:B------:R-:W-:Y:S01]  /*04b0*/  UMOV UR7, 0x3f1745cd ;  /* 0x3f1745cd00077882 */ /* 0x000fe20000000000 */
[-C--:B------:R-:W-:Y:S02]  /*04c0*/  DFMA R20, R12, -R6.reuse, R20 ;  /* 0x800000060c14722b */ /* 0x080fe40000000014 */
[----:B------:R-:W-:-:S03]  /*04d0*/  DMUL R12, R6, R6 ;  /* 0x00000006060c7228 */ /* 0x000fc60000000000 */
[----:B------:R-:W-:Y:S01]  /*04e0*/  DFMA R8, R16, R8, UR6 ;  /* 0x0000000610087e2b */ /* 0x000fe20008000008 */
[----:B------:R-:W-:Y:S01]  /*04f0*/  UMOV UR6, 0x258a578b ;  /* 0x258a578b00067882 */ /* 0x000fe20000000000 */
[----:B------:R-:W-:Y:S01]  /*0500*/  UMOV UR7, 0x3f3c71c7 ;  /* 0x3f3c71c700077882 */ /* 0x000fe20000000000 */
[----:B------:R-:W-:-:S05]  /*0510*/  DMUL R14, R14, R20 ;  /* 0x000000140e0e7228 */ /* 0x000fca0000000000 */
[----:B------:R-:W-:Y:S01]  /*0520*/  DFMA R8, R16, R8, UR6 ;  /* 0x0000000610087e2b */ /* 0x000fe20008000008 */
[----:B------:R-:W-:Y:S01]  /*0530*/  UMOV UR6, 0x9242b910 ;  /* 0x9242b91000067882 */ /* 0x000fe20000000000 */
[----:B------:R-:W-:-:S06]  /*0540*/  UMOV UR7, 0x3f624924 ;  /* 0x3f62492400077882 */ /* 0x000fcc0000000000 */
[----:B------:R-:W-:Y:S01]  /*0550*/  DFMA R8, R16, R8, UR6 ;  /* 0x0000000610087e2b */ /* 0x000fe20008000008 */
[----:B------:R-:W-:Y:S01]  /*0560*/  UMOV UR6, 0x99999dfb ;  /* 0x99999dfb00067882 */ /* 0x000fe20000000000 */
[----:B------:R-:W-:-:S06]  /*0570*/  UMOV UR7, 0x3f899999 ;  /* 0x3f89999900077882 */ /* 0x000fcc0000000000 */
[----:B------:R-:W-:Y:S01]  /*0580*/  DFMA R18, R16, R8, UR6 ;  /* 0x0000000610127e2b */ /* 0x000fe20008000008 */
[----:B------:R-:W-:Y:S01]  /*0590*/  UMOV UR6, 0x55555555 ;  /* 0x5555555500067882 */ /* 0x000fe20000000000 */
[----:B------:R-:W-:-:S06]  /*05a0*/  UMOV UR7, 0x3fb55555 ;  /* 0x3fb5555500077882 */ /* 0x000fcc0000000000 */
[----:B------:R-:W-:-:S08]  /*05b0*/  DFMA R8, R16, R18, UR6 ;  /* 0x0000000610087e2b */ /* 0x000fd00008000012 */
[----:B------:R-:W-:Y:S01]  /*05c0*/  DADD R24, -R8, UR6 ;  /* 0x0000000608187e29 */ /* 0x000fe20008000100 */
[----:B------:R-:W-:Y:S01]  /*05d0*/  UMOV UR6, 0xb9e7b0 ;  /* 0x00b9e7b000067882 */ /* 0x000fe20000000000 */
[----:B------:R-:W-:-:S06]  /*05e0*/  UMOV UR7, 0x3c46a4cb ;  /* 0x3c46a4cb00077882 */ /* 0x000fcc0000000000 */
[----:B------:R-:W-:Y:S02]  /*05f0*/  DFMA R20, R16, R18, R24 ;  /* 0x000000121014722b */ /* 0x000fe40000000018 */
[C---:B------:R-:W-:Y:S01]  /*0600*/  DMUL R16, R6.reuse, R12 ;  /* 0x0000000c06107228 */ /* 0x040fe20000000000 */
[----:B------:R-:W-:Y:S01]  /*0610*/  VIADD R19, R15, 0x100000 ;  /* 0x001000000f137836 */ /* 0x000fe20000000000 */
[----:B------:R-:W-:Y:S01]  /*0620*/  DFMA R24, R6, R6, -R12 ;  /* 0x000000060618722b */ /* 0x000fe2000000080c */
[----:B------:R-:W-:-:S03]  /*0630*/  MOV R18, R14 ;  /* 0x0000000e00127202 */ /* 0x000fc60000000f00 */
[----:B------:R-:W-:Y:S01]  /*0640*/  DADD R20, R20, -UR6 ;  /* 0x8000000614147e29 */ /* 0x000fe20008000000 */
[----:B------:R-:W-:Y:S01]  /*0650*/  UMOV UR6, 0x80000000 ;  /* 0x8000000000067882 */ /* 0x000fe20000000000 */
[C---:B------:R-:W-:Y:S01]  /*0660*/  DFMA R26, R6.reuse, R12, -R16 ;  /* 0x0000000c061a722b */ /* 0x040fe20000000810 */
[----:B------:R-:W-:Y:S01]  /*0670*/  UMOV UR7, 0x43300000 ;  /* 0x4330000000077882 */ /* 0x000fe20000000000 */
[----:B------:R-:W-:-:S04]  /*0680*/  DFMA R24, R6, R18, R24 ;  /* 0x000000120618722b */ /* 0x000fc80000000018 */
[----:B------:R-:W-:Y:S02]  /*0690*/  DADD R18, R8, R20 ;  /* 0x0000000008127229 */ /* 0x000fe40000000014 */
[----:B------:R-:W-:-:S06]  /*06a0*/  DFMA R26, R14, R12, R26 ;  /* 0x0000000c0e1a722b */ /* 0x000fcc000000001a */
[----:B------:R-:W-:Y:S02]  /*06b0*/  DMUL R12, R18, R16 ;  /* 0x00000010120c7228 */ /* 0x000fe40000000000 */
[----:B------:R-:W-:Y:S02]  /*06c0*/  DFMA R24, R6, R24, R26 ;  /* 0x000000180618722b */ /* 0x000fe4000000001a */
[----:B------:R-:W-:-:S04]  /*06d0*/  DADD R26, R8, -R18 ;  /* 0x00000000081a7229 */ /* 0x000fc80000000812 */
[----:B------:R-:W-:-:S04]  /*06e0*/  DFMA R8, R18, R16, -R12 ;  /* 0x000000101208722b */ /* 0x000fc8000000080c */
[----:B------:R-:W-:-:S04]  /*06f0*/  DADD R26, R20, R26 ;  /* 0x00000000141a7229 */ /* 0x000fc8000000001a */
[----:B------:R-:W-:-:S08]  /*0700*/  DFMA R8, R18, R24, R8 ;  /* 0x000000181208722b */ /* 0x000fd00000000008 */
[----:B------:R-:W-:-:S08]  /*0710*/  DFMA R26, R26, R16, R8 ;  /* 0x000000101a1a722b */ /* 0x000fd00000000008 */
[----:B------:R-:W-:-:S08]  /*0720*/  DADD R16, R12, R26 ;  /* 0x000000000c107229 */ /* 0x000fd0000000001a */
[--C-:B------:R-:W-:Y:S02]  /*0730*/  DADD R8, R6, R16.reuse ;  /* 0x0000000006087229 */ /* 0x100fe40000000010 */
[----:B------:R-:W-:-:S06]  /*0740*/  DADD R12, R12, -R16 ;  /* 0x000000000c0c7229 */ /* 0x000fcc0000000810 */
[----:B------:R-:W-:Y:S02]  /*0750*/  DADD R6, R6, -R8 ;  /* 0x0000000006067229 */ /* 0x000fe40000000808 */
[----:B------:R-:W-:-:S06]  /*0760*/  DADD R12, R26, R12 ;  /* 0x000000001a0c7229 */ /* 0x000fcc000000000c */
[----:B------:R-:W-:-:S08]  /*0770*/  DADD R6, R16, R6 ;  /* 0x0000000010067229 */ /* 0x000fd00000000006 */
[----:B------:R-:W-:-:S08]  /*0780*/  DADD R6, R12, R6 ;  /* 0x000000000c067229 */ /* 0x000fd00000000006 */
[----:B------:R-:W-:Y:S02]  /*0790*/  DADD R6, R14, R6 ;  /* 0x000000000e067229 */ /* 0x000fe40000000006 */
[----:B------:R-:W-:Y:S01]  /*07a0*/  DADD R14, R4, -UR6 ;  /* 0x80000006040e7e29 */ /* 0x000fe20008000000 */
[----:B------:R-:W-:Y:S01]  /*07b0*/  UMOV UR6, 0xfefa39ef ;  /* 0xfefa39ef00067882 */ /* 0x000fe20000000000 */
[----:B------:R-:W-:-:S04]  /*07c0*/  UMOV UR7, 0x3fe62e42 ;  /* 0x3fe62e4200077882 */ /* 0x000fc80000000000 */
[----:B------:R-:W-:-:S08]  /*07d0*/  DADD R12, R8, R6 ;  /* 0x00000000080c7229 */ /* 0x000fd00000000006 */
[--C-:B------:R-:W-:Y:S02]  /*07e0*/  DFMA R4, R14, UR6, R12.reuse ;  /* 0x000000060e047c2b */ /* 0x100fe4000800000c */
[----:B------:R-:W-:-:S06]  /*07f0*/  DADD R8, R8, -R12 ;  /* 0x0000000008087229 */ /* 0x000fcc000000080c */
[----:B------:R-:W-:Y:S02]  /*0800*/  DFMA R16, R14, -UR6, R4 ;  /* 0x800000060e107c2b */ /* 0x000fe40008000004 */
[----:B------:R-:W-:-:S06]  /*0810*/  DADD R8, R6, R8 ;  /* 0x0000000006087229 */ /* 0x000fcc0000000008 */
[----:B------:R-:W-:-:S08]  /*0820*/  DADD R16, -R12, R16 ;  /* 0x000000000c107229 */ /* 0x000fd00000000110 */
[----:B------:R-:W-:-:S08]  /*0830*/  DADD R8, R8, -R16 ;  /* 0x0000000008087229 */ /* 0x000fd00000000810 */
[----:B------:R-:W-:-:S08]  /*0840*/  DFMA R8, R14, UR8, R8 ;  /* 0x000000080e087c2b */ /* 0x000fd00008000008 */
[----:B------:R-:W-:-:S08]  /*0850*/  DADD R6, R4, R8 ;  /* 0x0000000004067229 */ /* 0x000fd00000000008 */
[----:B------:R-:W-:Y:S02]  /*0860*/  DADD R12, R4, -R6 ;  /* 0x00000000040c7229 */ /* 0x000fe40000000806 */
[----:B------:R-:W-:-:S06]  /*0870*/  DMUL R4, R6, 2 ;  /* 0x4000000006047828 */ /* 0x000fcc0000000000 */
[----:B------:R-:W-:Y:S02]  /*0880*/  DADD R12, R8, R12 ;  /* 0x00000000080c7229 */ /* 0x000fe4000000000c */
[----:B------:R-:W-:Y:S01]  /*0890*/  DFMA R6, R6, 2, -R4 ;  /* 0x400000000606782b */ /* 0x000fe20000000804 */
[----:B------:R-:W-:Y:S01]  /*08a0*/  MOV R8, 0x652b82fe ;  /* 0x652b82fe00087802 */ /* 0x000fe20000000f00 */
[----:B------:R-:W-:-:S06]  /*08b0*/  IMAD.MOV.U32 R9, RZ, RZ, 0x3ff71547 ;  /* 0x3ff71547ff097424 */ /* 0x000fcc00078e00ff */
[----:B------:R-:W-:-:S08]  /*08c0*/  DFMA R12, R12, 2, R6 ;  /* 0x400000000c0c782b */ /* 0x000fd00000000006 */
[----:B------:R-:W-:-:S08]  /*08d0*/  DADD R6, R4, R12 ;  /* 0x0000000004067229 */ /* 0x000fd0000000000c */
[----:B------:R-:W-:Y:S02]  /*08e0*/  DFMA R8, R6, R8, 6.75539944105574400000e+15 ;  /* 0x433800000608742b */ /* 0x000fe40000000008 */
[----:B------:R-:W-:Y:S01]  /*08f0*/  FSETP.GEU.AND P0, PT, |R7|, 4.1917929649353027344, PT ;  /* 0x4086232b0700780b */ /* 0x000fe20003f0e200 */
[----:B------:R-:W-:-:S05]  /*0900*/  DADD R4, R4, -R6 ;  /* 0x0000000004047229 */ /* 0x000fca0000000806 */
[----:B------:R-:W-:-:S03]  /*0910*/  DADD R14, R8, -6.75539944105574400000e+15 ;  /* 0xc3380000080e7429 */ /* 0x000fc60000000000 */
[----:B------:R-:W-:-:S05]  /*0920*/  DADD R12, R12, R4 ;  /* 0x000000000c0c7229 */ /* 0x000fca0000000004 */
[----:B------:R-:W-:Y:S01]  /*0930*/  DFMA R16, R14, -UR6, R6 ;  /* 0x800000060e107c2b */ /* 0x000fe20008000006 */
[----:B------:R-:W-:Y:S01]  /*0940*/  UMOV UR6, 0x3b39803f ;  /* 0x3b39803f00067882 */ /* 0x000fe20000000000 */
[----:B------:R-:W-:-:S06]  /*0950*/  UMOV UR7, 0x3c7abc9e ;  /* 0x3c7abc9e00077882 */ /* 0x000fcc0000000000 */
[----:B------:R-:W-:Y:S01]  /*0960*/  DFMA R14, R14, -UR6, R16 ;  /* 0x800000060e0e7c2b */ /* 0x000fe20008000010 */
[----:B------:R-:W-:Y:S01]  /*0970*/  UMOV UR6, 0x69ce2bdf ;  /* 0x69ce2bdf00067882 */ /* 0x000fe20000000000 */
[----:B------:R-:W-:Y:S01]  /*0980*/  IMAD.MOV.U32 R16, RZ, RZ, -0x35dec16 ;  /* 0xfca213eaff107424 */ /* 0x000fe200078e00ff */
[----:B------:R-:W-:Y:S01]  /*0990*/  UMOV UR7, 0x3e5ade15 ;  /* 0x3e5ade1500077882 */ /* 0x000fe20000000000 */
[----:B------:R-:W-:-:S06]  /*09a0*/  IMAD.MOV.U32 R17, RZ, RZ, 0x3e928af3 ;  /* 0x3e928af3ff117424 */ /* 0x000fcc00078e00ff */
[----:B------:R-:W-:Y:S01]  /*09b0*/  DFMA R16, R14, UR6, R16 ;  /* 0x000000060e107c2b */ /* 0x000fe20008000010 */
        /* <DEDUP_REMOVED lines=24> */
[----:B------:R-:W-:-:S08]  /*0b40*/  DFMA R16, R14, R16, 1 ;  /* 0x3ff000000e10742b */ /* 0x000fd00000000010 */
[----:B------:R-:W-:-:S10]  /*0b50*/  DFMA R14, R14, R16, 1 ;  /* 0x3ff000000e0e742b */ /* 0x000fd40000000010 */
[----:B------:R-:W-:Y:S01]  /*0b60*/  LEA R5, R8, R15, 0x14 ;  /* 0x0000000f08057211 */ /* 0x000fe200078ea0ff */
[----:B------:R-:W-:Y:S01]  /*0b70*/  IMAD.MOV.U32 R4, RZ, RZ, R14 ;  /* 0x000000ffff047224 */ /* 0x000fe200078e000e */
[----:B------:R-:W-:Y:S06]  /*0b80*/  @!P0 BRA `(.L_x_16) ;  /* 0x0000000000308947 */ /* 0x000fec0003800000 */
[----:B------:R-:W-:Y:S01]  /*0b90*/  FSETP.GEU.AND P1, PT, |R7|, 4.2275390625, PT ;  /* 0x408748000700780b */ /* 0x000fe20003f2e200 */
[C---:B------:R-:W-:Y:S02]  /*0ba0*/  DADD R16, R6.reuse, +INF ;  /* 0x7ff0000006107429 */ /* 0x040fe40000000000 */
[----:B------:R-:W-:-:S08]  /*0bb0*/  DSETP.GEU.AND P0, PT, R6, RZ, PT ;  /* 0x000000ff0600722a */ /* 0x000fd00003f0e000 */
[----:B------:R-:W-:Y:S02]  /*0bc0*/  FSEL R5, R17, RZ, P0 ;  /* 0x000000ff11057208 */ /* 0x000fe40000000000 */
[----:B------:R-:W-:-:S04]  /*0bd0*/  @!P1 LEA.HI R4, R8, R8, RZ, 0x1 ;  /* 0x0000000808049211 */ /* 0x000fc800078f08ff */
[----:B------:R-:W-:Y:S02]  /*0be0*/  @!P1 SHF.R.S32.HI R7, RZ, 0x1, R4 ;  /* 0x00000001ff079819 */ /* 0x000fe40000011404 */
[----:B------:R-:W-:-:S03]  /*0bf0*/  FSEL R4, R16, RZ, P0 ;  /* 0x000000ff10047208 */ /* 0x000fc60000000000 */
[----:B------:R-:W-:Y:S02]  /*0c00*/  @!P1 IMAD.IADD R6, R8, 0x1, -R7 ;  /* 0x0000000108069824 */ /* 0x000fe400078e0a07 */
[----:B------:R-:W-:-:S03]  /*0c10*/  @!P1 IMAD R15, R7, 0x100000, R15 ;  /* 0x00100000070f9824 */ /* 0x000fc600078e020f */
[----:B------:R-:W-:Y:S02]  /*0c20*/  @!P1 LEA R7, R6, 0x3ff00000, 0x14 ;  /* 0x3ff0000006079811 */ /* 0x000fe400078ea0ff */
[----:B------:R-:W-:-:S06]  /*0c30*/  @!P1 MOV R6, RZ ;  /* 0x000000ff00069202 */ /* 0x000fcc0000000f00 */
[----:B------:R-:W-:-:S11]  /*0c40*/  @!P1 DMUL R4, R14, R6 ;  /* 0x000000060e049228 */ /* 0x000fd60000000000 */
.L_x_16:
[----:B------:R-:W-:Y:S02]  /*0c50*/  DFMA R6, R12, R4, R4 ;  /* 0x000000040c06722b */ /* 0x000fe40000000004 */
[----:B------:R-:W-:-:S08]  /*0c60*/  DSETP.NEU.AND P0, PT, |R4|, +INF , PT ;  /* 0x7ff000000400742a */ /* 0x000fd00003f0d200 */
[----:B------:R-:W-:Y:S01]  /*0c70*/  FSEL R8, R4, R6, !P0 ;  /* 0x0000000604087208 */ /* 0x000fe20004000000 */
[----:B------:R-:W-:Y:S01]  /*0c80*/  IMAD.MOV.U32 R4, RZ, RZ, R0 ;  /* 0x000000ffff047224 */ /* 0x000fe200078e0000 */
[----:B------:R-:W-:Y:S01]  /*0c90*/  FSEL R9, R5, R7, !P0 ;  /* 0x0000000705097208 */ /* 0x000fe20004000000 */
[----:B------:R-:W-:-:S04]  /*0ca0*/  IMAD.MOV.U32 R5, RZ, RZ, 0x0 ;  /* 0x00000000ff057424 */ /* 0x000fc800078e00ff */
[----:B------:R-:W-:Y:S05]  /*0cb0*/  RET.REL.NODEC R4 `(_Z8dsigmoidPdPKd) ;  /* 0xfffffff004d07950 */ /* 0x000fea0003c3ffff */
.L_x_17:
        /* <DEDUP_REMOVED lines=12> */
.L_x_24:


//--------------------- .text._Z7sigmoidPdPKd     --------------------------
	.section	.text._Z7sigmoidPdPKd,"ax",@progbits
	.align	128
        .global         _Z7sigmoidPdPKd
        .type           _Z7sigmoidPdPKd,@function
        .size           _Z7sigmoidPdPKd,(.L_x_28 - _Z7sigmoidPdPKd)
        .other          _Z7sigmoidPdPKd,@"STO_CUDA_ENTRY STV_DEFAULT"
_Z7sigmoidPdPKd:
.text._Z7sigmoidPdPKd:
[----:B------:R-:W-:Y:S01]  /*0000*/  LDC R1, c[0x0][0x37c] ;  /* 0x0000df00ff017b82 */ /* 0x000fe20000000800 */
[----:B------:R-:W0:Y:S07]  /*0010*/  S2R R0, SR_TID.X ;  /* 0x0000000000007919 */ /* 0x000e2e0000002100 */
[----:B------:R-:W0:Y:S01]  /*0020*/  LDC.64 R2, c[0x0][0x388] ;  /* 0x0000e200ff027b82 */ /* 0x000e220000000a00 */
[----:B------:R-:W1:Y:S01]  /*0030*/  LDCU.64 UR4, c[0x0][0x358] ;  /* 0x00006b00ff0477ac */ /* 0x000e620008000a00 */
[----:B0-----:R-:W-:-:S06]  /*0040*/  IMAD.WIDE.U32 R2, R0, 0x8, R2 ;  /* 0x0000000800027825 */ /* 0x001fcc00078e0002 */
[----:B-1----:R-:W2:Y:S01]  /*0050*/  LDG.E.64 R2, desc[UR4][R2.64] ;  /* 0x0000000402027981 */ /* 0x002ea2000c1e1b00 */
[----:B------:R-:W-:Y:S01]  /*0060*/  UMOV UR6, 0x24dd2f1a ;  /* 0x24dd2f1a00067882 */ /* 0x000fe20000000000 */
[----:B------:R-:W-:Y:S01]  /*0070*/  UMOV UR7, 0x3fe4f922 ;  /* 0x3fe4f92200077882 */ /* 0x000fe20000000000 */
[----:B------:R-:W-:Y:S01]  /*0080*/  BSSY.RECONVERGENT B0, `(.L_x_18) ;  /* 0x0000061000007945 */ /* 0x000fe20003800200 */
[----:B--2---:R-:W-:Y:S01]  /*0090*/  LOP3.LUT R5, R3, 0x7fffffff, RZ, 0xc0, !PT ;  /* 0x7fffffff03057812 */ /* 0x004fe200078ec0ff */
[----:B------:R-:W-:-:S06]  /*00a0*/  IMAD.MOV.U32 R4, RZ, RZ, R2 ;  /* 0x000000ffff047224 */ /* 0x000fcc00078e0002 */
[----:B------:R-:W-:-:S14]  /*00b0*/  DSETP.GE.AND P0, PT, R4, UR6, PT ;  /* 0x0000000604007e2a */ /* 0x000fdc000bf06000 */
[----:B------:R-:W-:Y:S05]  /*00c0*/  @!P0 BRA `(.L_x_19) ;  /* 0x0000000000e48947 */ /* 0x000fea0003800000 */
[----:B------:R-:W-:Y:S01]  /*00d0*/  DADD R8, R4, R4 ;  /* 0x0000000004087229 */ /* 0x000fe20000000004 */
[----:B------:R-:W-:Y:S01]  /*00e0*/  UMOV UR6, 0xfefa39ef ;  /* 0xfefa39ef00067882 */ /* 0x000fe20000000000 */
[----:B------:R-:W-:Y:S01]  /*00f0*/  UMOV UR7, 0x3fe62e42 ;  /* 0x3fe62e4200077882 */ /* 0x000fe20000000000 */
[----:B------:R-:W-:Y:S01]  /*0100*/  IMAD.MOV.U32 R10, RZ, RZ, -0x7649667 ;  /* 0xf89b6999ff0a7424 */ /* 0x000fe200078e00ff */
[----:B------:R-:W-:Y:S02]  /*0110*/  MOV R11, 0x3e928a27 ;  /* 0x3e928a27000b7802 */ /* 0x000fe40000000f00 */
[----:B------:R-:W0:Y:S01]  /*0120*/  F2F.F32.F64 R2, R8 ;  /* 0x0000000800027310 */ /* 0x000e220000301000 */
[----:B------:R-:W-:Y:S01]  /*0130*/  ISETP.GT.U32.AND P0, PT, R5, 0x40330fc1, PT ;  /* 0x40330fc10500780c */ /* 0x000fe20003f04070 */
[----:B0-----:R-:W-:-:S06]  /*0140*/  FMUL R2, R2, 1.4426950216293334961 ;  /* 0x3fb8aa3b02027820 */ /* 0x001fcc0000400000 */
[----:B------:R-:W0:Y:S08]  /*0150*/  FRND R2, R2 ;  /* 0x0000000200027307 */ /* 0x000e300000201000 */
[----:B0-----:R0:W1:Y:S08]  /*0160*/  F2F.F64.F32 R6, R2 ;  /* 0x0000000200067310 */ /* 0x0010700000201800 */
[----:B0-----:R-:W0:Y:S01]  /*0170*/  MUFU.EX2 R2, R2 ;  /* 0x0000000200027308 */ /* 0x001e220000000800 */
[----:B-1----:R-:W-:Y:S01]  /*0180*/  DFMA R6, R6, -UR6, R8 ;  /* 0x8000000606067c2b */ /* 0x002fe20008000008 */
[----:B------:R-:W-:Y:S01]  /*0190*/  UMOV UR6, 0xa4741b81 ;  /* 0xa4741b8100067882 */ /* 0x000fe20000000000 */
[----:B------:R-:W-:-:S06]  /*01a0*/  UMOV UR7, 0x3e5ae904 ;  /* 0x3e5ae90400077882 */ /* 0x000fcc0000000000 */
[C---:B------:R-:W-:Y:S01]  /*01b0*/  DFMA R10, R6.reuse, UR6, R10 ;  /* 0x00000006060a7c2b */ /* 0x040fe2000800000a */
[----:B------:R-:W-:Y:S01]  /*01c0*/  UMOV UR6, 0x15ff7e07 ;  /* 0x15ff7e0700067882 */ /* 0x000fe20000000000 */
[----:B------:R-:W-:Y:S01]  /*01d0*/  UMOV UR7, 0x3ec71de7 ;  /* 0x3ec71de700077882 */ /* 0x000fe20000000000 */
[----:B0-----:R-:W0:Y:S05]  /*01e0*/  F2F.F64.F32 R8, R2 ;  /* 0x0000000200087310 */ /* 0x001e2a0000201800 */
[----:B------:R-:W-:Y:S01]  /*01f0*/  DFMA R10, R6, R10, UR6 ;  /* 0x00000006060a7e2b */ /* 0x000fe2000800000a */
[----:B------:R-:W-:Y:S01]  /*0200*/  UMOV UR6, 0x6b0ac45a ;  /* 0x6b0ac45a00067882 */ /* 0x000fe20000000000 */
[----:B------:R-:W-:-:S06]  /*0210*/  UMOV UR7, 0x3efa019a ;  /* 0x3efa019a00077882 */ /* 0x000fcc0000000000 */
[----:B------:R-:W-:Y:S01]  /*0220*/  DFMA R10, R6, R10, UR6 ;  /* 0x00000006060a7e2b */ /* 0x000fe2000800000a */
[----:B------:R-:W-:Y:S01]  /*0230*/  UMOV UR6, 0x17eed94f ;  /* 0x17eed94f00067882 */ /* 0x000fe20000000000 */
[----:B------:R-:W-:Y:S01]  /*0240*/  UMOV UR7, 0x3f2a01a0 ;  /* 0x3f2a01a000077882 */ /* 0x000fe20000000000 */
[----:B0-----:R-:W-:-:S05]  /*0250*/  DADD R12, -R8, 1 ;  /* 0x3ff00000080c7429 */ /* 0x001fca0000000100 */
        /* <DEDUP_REMOVED lines=16> */
[----:B------:R-:W-:-:S08]  /*0360*/  DMUL R10, R6, R10 ;  /* 0x0000000a060a7228 */ /* 0x000fd00000000000 */
[----:B------:R-:W-:Y:S01]  /*0370*/  DFMA R10, R6, R10, R6 ;  /* 0x0000000a060a722b */ /* 0x000fe20000000006 */
[----:B------:R-:W-:-:S07]  /*0380*/  IMAD.MOV.U32 R6, RZ, RZ, RZ ;  /* 0x000000ffff067224 */ /* 0x000fce00078e00ff */
[----:B------:R-:W-:-:S08]  /*0390*/  DFMA R10, -R10, R8, R12 ;  /* 0x000000080a0a722b */ /* 0x000fd0000000010c */
[----:B------:R-:W-:-:S06]  /*03a0*/  DADD R10, -R10, 2 ;  /* 0x400000000a0a7429 */ /* 0x000fcc0000000100 */
[----:B------:R-:W0:Y:S02]  /*03b0*/  MUFU.RCP64H R7, R11 ;  /* 0x0000000b00077308 */ /* 0x000e240000001800 */
[----:B0-----:R-:W-:-:S08]  /*03c0*/  DFMA R8, -R10, R6, 1 ;  /* 0x3ff000000a08742b */ /* 0x001fd00000000106 */
[----:B------:R-:W-:-:S08]  /*03d0*/  DFMA R8, R8, R8, R8 ;  /* 0x000000080808722b */ /* 0x000fd00000000008 */
[----:B------:R-:W-:Y:S01]  /*03e0*/  DFMA R8, R6, R8, R6 ;  /* 0x000000080608722b */ /* 0x000fe20000000006 */
[----:B------:R-:W-:Y:S01]  /*03f0*/  MOV R6, 0x0 ;  /* 0x0000000000067802 */ /* 0x000fe20000000f00 */
[----:B------:R-:W-:-:S06]  /*0400*/  IMAD.MOV.U32 R7, RZ, RZ, 0x40000000 ;  /* 0x40000000ff077424 */ /* 0x000fcc00078e00ff */
[----:B------:R-:W-:-:S10]  /*0410*/  DFMA R8, R8, -R6, 1 ;  /* 0x3ff000000808742b */ /* 0x000fd40000000806 */
[----:B------:R-:W-:Y:S02]  /*0420*/  FSEL R5, R9, 1.875, !P0 ;  /* 0x3ff0000009057808 */ /* 0x000fe40004000000 */
[----:B------:R-:W-:Y:S02]  /*0430*/  FSEL R2, R8, RZ, !P0 ;  /* 0x000000ff08027208 */ /* 0x000fe40004000000 */
[----:B------:R-:W-:Y:S01]  /*0440*/  LOP3.LUT R3, R5, 0x80000000, R3, 0xb8, !PT ;  /* 0x8000000005037812 */ /* 0x000fe200078eb803 */
[----:B------:R-:W-:Y:S06]  /*0450*/  BRA `(.L_x_20) ;  /* 0x00000000008c7947 */ /* 0x000fec0003800000 */
.L_x_19:
[----:B------:R-:W-:Y:S01]  /*0460*/  DMUL R4, R2, R2 ;  /* 0x0000000202047228 */ /* 0x000fe20000000000 */
[----:B------:R-:W-:Y:S01]  /*0470*/  MOV R6, 0x420afc3d ;  /* 0x420afc3d00067802 */ /* 0x000fe20000000f00 */
[----:B------:R-:W-:Y:S01]  /*0480*/  IMAD.MOV.U32 R7, RZ, RZ, 0x3f14359f ;  /* 0x3f14359fff077424 */ /* 0x000fe200078e00ff */
[----:B------:R-:W-:Y:S01]  /*0490*/  UMOV UR6, 0xe2f5e964 ;  /* 0xe2f5e96400067882 */ /* 0x000fe20000000000 */
[----:B------:R-:W-:-:S04]  /*04a0*/  UMOV UR7, 0x3ef0bc46 ;  /* 0x3ef0bc4600077882 */ /* 0x000fc80000000000 */
[----:B------:R-:W-:Y:S01]  /*04b0*/  DFMA R6, R4, -UR6, R6 ;  /* 0x8000000604067c2b */ /* 0x000fe20008000006 */
[----:B------:R-:W-:Y:S01]  /*04c0*/  UMOV UR6, 0x728c5d84 ;  /* 0x728c5d8400067882 */ /* 0x000fe20000000000 */
[----:B------:R-:W-:-:S06]  /*04d0*/  UMOV UR7, 0x3f2df9f0 ;  /* 0x3f2df9f000077882 */ /* 0x000fcc0000000000 */
[----:B------:R-:W-:Y:S01]  /*04e0*/  DFMA R6, R4, R6, -UR6 ;  /* 0x8000000604067e2b */ /* 0x000fe20008000006 */
[----:B------:R-:W-:Y:S01]  /*04f0*/  UMOV UR6, 0xcec4f033 ;  /* 0xcec4f03300067882 */ /* 0x000fe20000000000 */
[----:B------:R-:W-:-:S06]  /*0500*/  UMOV UR7, 0x3f4337d1 ;  /* 0x3f4337d100077882 */ /* 0x000fcc0000000000 */
[----:B------:R-:W-:Y:S01]  /*0510*/  DFMA R6, R4, R6, UR6 ;  /* 0x0000000604067e2b */ /* 0x000fe20008000006 */
        /* <DEDUP_REMOVED lines=20> */
[----:B------:R-:W-:-:S08]  /*0660*/  DFMA R6, R4, R6, -UR6 ;  /* 0x8000000604067e2b */ /* 0x000fd00008000006 */
[----:B------:R-:W-:-:S08]  /*0670*/  DFMA R6, R4, R6, RZ ;  /* 0x000000060406722b */ /* 0x000fd000000000ff */
[----:B------:R-:W-:-:S11]  /*0680*/  DFMA R2, R2, R6, R2 ;  /* 0x000000060202722b */ /* 0x000fd60000000002 */
.L_x_20:
[----:B------:R-:W-:Y:S05]  /*0690*/  BSYNC.RECONVERGENT B0 ;  /* 0x0000000000007941 */ /* 0x000fea0003800200 */
.L_x_18:
[----:B------:R-:W0:Y:S02]  /*06a0*/  LDC.64 R4, c[0x0][0x380] ;  /* 0x0000e000ff047b82 */ /* 0x000e240000000a00 */
[----:B0-----:R-:W-:-:S05]  /*06b0*/  IMAD.WIDE.U32 R4, R0, 0x8, R4 ;  /* 0x0000000800047825 */ /* 0x001fca00078e0004 */
[----:B------:R-:W-:Y:S01]  /*06c0*/  STG.E.64 desc[UR4][R4.64], R2 ;  /* 0x0000000204007986 */ /* 0x000fe2000c101b04 */
[----:B------:R-:W-:Y:S05]  /*06d0*/  EXIT ;  /* 0x000000000000794d */ /* 0x000fea0003800000 */
.L_x_21:
        /* <DEDUP_REMOVED lines=10> */
.L_x_28:


//--------------------- .text._Z3mulPdPKdS1_      --------------------------
	.section	.text._Z3mulPdPKdS1_,"ax",@progbits
	.align	128
        .global         _Z3mulPdPKdS1_
        .type           _Z3mulPdPKdS1_,@function
        .size           _Z3mulPdPKdS1_,(.L_x_29 - _Z3mulPdPKdS1_)
        .other          _Z3mulPdPKdS1_,@"STO_CUDA_ENTRY STV_DEFAULT"
_Z3mulPdPKdS1_:
.text._Z3mulPdPKdS1_:
[----:B------:R-:W-:Y:S01]  /*0000*/  LDC R1, c[0x0][0x37c] ;  /* 0x0000df00ff017b82 */ /* 0x000fe20000000800 */
[----:B------:R-:W0:Y:S07]  /*0010*/  S2R R11, SR_TID.X ;  /* 0x00000000000b7919 */ /* 0x000e2e0000002100 */
[----:B------:R-:W0:Y:S01]  /*0020*/  LDC.64 R2, c[0x0][0x388] ;  /* 0x0000e200ff027b82 */ /* 0x000e220000000a00 */
[----:B------:R-:W1:Y:S07]  /*0030*/  LDCU.64 UR4, c[0x0][0x358] ;  /* 0x00006b00ff0477ac */ /* 0x000e6e0008000a00 */
[----:B------:R-:W2:Y:S08]  /*0040*/  LDC.64 R4, c[0x0][0x390] ;  /* 0x0000e400ff047b82 */ /* 0x000eb00000000a00 */
[----:B------:R-:W3:Y:S01]  /*0050*/  LDC.64 R8, c[0x0][0x380] ;  /* 0x0000e000ff087b82 */ /* 0x000ee20000000a00 */
[----:B0-----:R-:W-:-:S04]  /*0060*/  IMAD.WIDE.U32 R2, R11, 0x8, R2 ;  /* 0x000000080b027825 */ /* 0x001fc800078e0002 */
[C---:B--2---:R-:W-:Y:S02]  /*0070*/  IMAD.WIDE.U32 R4, R11.reuse, 0x8, R4 ;  /* 0x000000080b047825 */ /* 0x044fe400078e0004 */
[----:B-1----:R-:W2:Y:S04]  /*0080*/  LDG.E.64 R2, desc[UR4][R2.64] ;  /* 0x0000000402027981 */ /* 0x002ea8000c1e1b00 */
[----:B------:R-:W2:Y:S01]  /*0090*/  LDG.E.64 R4, desc[UR4][R4.64] ;  /* 0x0000000404047981 */ /* 0x000ea2000c1e1b00 */
[----:B---3--:R-:W-:Y:S01]  /*00a0*/  IMAD.WIDE.U32 R8, R11, 0x8, R8 ;  /* 0x000000080b087825 */ /* 0x008fe200078e0008 */
[----:B--2---:R-:W-:-:S07]  /*00b0*/  DMUL R6, R2, R4 ;  /* 0x0000000402067228 */ /* 0x004fce0000000000 */
[----:B------:R-:W-:Y:S01]  /*00c0*/  STG.E.64 desc[UR4][R8.64], R6 ;  /* 0x0000000608007986 */ /* 0x000fe2000c101b04 */
[----:B------:R-:W-:Y:S05]  /*00d0*/  EXIT ;  /* 0x000000000000794d */ /* 0x000fea0003800000 */
.L_x_22:
        /* <DEDUP_REMOVED lines=10> */
.L_x_29:


//--------------------- .nv.shared.reserved.0     --------------------------
	.section	.nv.shared.reserved.0,"aw",@nobits
	.weak		__nv_reservedSMEM_offset_0_alias
	.size		__nv_reservedSMEM_offset_0_alias, 0, 64
	.other		__nv_reservedSMEM_offset_0_alias,@"STO_CUDA_RESERVED_SHARED STV_DEFAULT"
__nv_reservedSMEM_offset_0_alias:
	.zero		0
	.zero		64


//--------------------- .nv.constant0._Z19dcross_entropy_lossPdPKdS1_j --------------------------
	.section	.nv.constant0._Z19dcross_entropy_lossPdPKdS1_j,"a",@progbits
	.sectionflags	@""
	.align	4
.nv.constant0._Z19dcross_entropy_lossPdPKdS1_j:
	.zero		924


//--------------------- .nv.constant0._Z6matmulPdPKdS1_jj --------------------------
	.section	.nv.constant0._Z6matmulPdPKdS1_jj,"a",@progbits
	.sectionflags	@""
	.align	4
.nv.constant0._Z6matmulPdPKdS1_jj:
	.zero		928


//--------------------- .nv.constant0._Z8dsigmoidPdPKd --------------------------
	.section	.nv.constant0._Z8dsigmoidPdPKd,"a",@progbits
	.sectionflags	@""
	.align	4
.nv.constant0._Z8dsigmoidPdPKd:
	.zero		912


//--------------------- .nv.constant0._Z7sigmoidPdPKd --------------------------
	.section	.nv.constant0._Z7sigmoidPdPKd,"a",@progbits
	.sectionflags	@""
	.align	4
.nv.constant0._Z7sigmoidPdPKd:
	.zero		912


//--------------------- .nv.constant0._Z3mulPdPKdS1_ --------------------------
	.section	.nv.constant0._Z3mulPdPKdS1_,"a",@progbits
	.sectionflags	@""
	.align	4
.nv.constant0._Z3mulPdPKdS1_:
	.zero		920


//--------------------- SYMBOLS --------------------------

	.type		.nv.reservedSmem.offset0,@object
	.size		.nv.reservedSmem.offset0,0x4
